//
// Generated by NVIDIA NVVM Compiler
//
// Compiler Build ID: CL-36424714
// Cuda compilation tools, release 13.0, V13.0.88
// Based on NVVM 20.0.0
//

.version 9.0
.target sm_100
.address_size 64

	// .globl	_Z17box_filter_sharedPKhPhiiPKfi
.const .align 4 .b8 d_filterConst[100];
.extern .shared .align 16 .b8 image_shared[];

.visible .entry _Z17box_filter_sharedPKhPhiiPKfi(
	.param .u64 .ptr .align 1 _Z17box_filter_sharedPKhPhiiPKfi_param_0,
	.param .u64 .ptr .align 1 _Z17box_filter_sharedPKhPhiiPKfi_param_1,
	.param .u32 _Z17box_filter_sharedPKhPhiiPKfi_param_2,
	.param .u32 _Z17box_filter_sharedPKhPhiiPKfi_param_3,
	.param .u64 .ptr .align 1 _Z17box_filter_sharedPKhPhiiPKfi_param_4,
	.param .u32 _Z17box_filter_sharedPKhPhiiPKfi_param_5
)
{
	.reg .pred 	%p<9>;
	.reg .b16 	%rs<4>;
	.reg .b32 	%r<60>;
	.reg .b64 	%rd<11>;

	ld.param.u64 	%rd1, [_Z17box_filter_sharedPKhPhiiPKfi_param_0];
	ld.param.u64 	%rd2, [_Z17box_filter_sharedPKhPhiiPKfi_param_1];
	ld.param.u32 	%r11, [_Z17box_filter_sharedPKhPhiiPKfi_param_2];
	ld.param.u32 	%r12, [_Z17box_filter_sharedPKhPhiiPKfi_param_3];
	ld.param.u32 	%r13, [_Z17box_filter_sharedPKhPhiiPKfi_param_5];
	mov.u32 	%r14, %ctaid.x;
	mov.u32 	%r15, %ntid.x;
	mul.lo.s32 	%r1, %r14, %r15;
	mov.u32 	%r2, %tid.x;
	add.s32 	%r3, %r1, %r2;
	mov.u32 	%r16, %ctaid.y;
	mov.u32 	%r17, %ntid.y;
	mul.lo.s32 	%r4, %r16, %r17;
	mov.u32 	%r5, %tid.y;
	add.s32 	%r6, %r4, %r5;
	add.s32 	%r18, %r15, %r13;
	add.s32 	%r7, %r18, -1;
	add.s32 	%r19, %r17, %r13;
	add.s32 	%r20, %r19, -1;
	mul.lo.s32 	%r21, %r7, %r20;
	shr.u32 	%r22, %r21, 31;
	add.s32 	%r23, %r21, %r22;
	shr.s32 	%r8, %r23, 1;
	shr.u32 	%r24, %r13, 31;
	add.s32 	%r25, %r13, %r24;
	shr.s32 	%r9, %r25, 1;
	mad.lo.s32 	%r10, %r5, %r15, %r2;
	setp.ge.s32 	%p1, %r10, %r8;
	@%p1 bra 	$L__BB0_2;
	cvta.to.global.u64 	%rd3, %rd1;
	sub.s32 	%r26, %r1, %r9;
	sub.s32 	%r27, %r4, %r9;
	div.s32 	%r28, %r10, %r7;
	mul.lo.s32 	%r29, %r28, %r7;
	sub.s32 	%r30, %r10, %r29;
	add.s32 	%r31, %r30, %r26;
	add.s32 	%r32, %r28, %r27;
	setp.lt.s32 	%p2, %r32, %r11;
	add.s32 	%r33, %r11, -1;
	max.s32 	%r34, %r32, 0;
	selp.b32 	%r35, %r34, %r33, %p2;
	setp.lt.s32 	%p3, %r31, %r12;
	add.s32 	%r36, %r12, -1;
	max.s32 	%r37, %r31, 0;
	selp.b32 	%r38, %r37, %r36, %p3;
	mad.lo.s32 	%r39, %r35, %r7, %r38;
	cvt.s64.s32 	%rd4, %r39;
	add.s64 	%rd5, %rd3, %rd4;
	ld.global.u8 	%rs1, [%rd5];
	mov.u32 	%r40, image_shared;
	add.s32 	%r41, %r40, %r10;
	st.shared.u8 	[%r41], %rs1;
	add.s32 	%r42, %r8, %r10;
	div.s32 	%r43, %r42, %r7;
	mul.lo.s32 	%r44, %r43, %r7;
	sub.s32 	%r45, %r42, %r44;
	add.s32 	%r46, %r45, %r26;
	add.s32 	%r47, %r43, %r27;
	setp.lt.s32 	%p4, %r47, %r11;
	max.s32 	%r48, %r47, 0;
	selp.b32 	%r49, %r48, %r33, %p4;
	setp.lt.s32 	%p5, %r46, %r12;
	max.s32 	%r50, %r46, 0;
	selp.b32 	%r51, %r50, %r36, %p5;
	mad.lo.s32 	%r52, %r49, %r7, %r51;
	cvt.s64.s32 	%rd6, %r52;
	add.s64 	%rd7, %rd3, %rd6;
	ld.global.u8 	%rs2, [%rd7];
	add.s32 	%r53, %r41, %r8;
	st.shared.u8 	[%r53], %rs2;
$L__BB0_2:
	bar.sync 	0;
	setp.ge.s32 	%p6, %r3, %r12;
	setp.ge.s32 	%p7, %r6, %r11;
	or.pred  	%p8, %p6, %p7;
	@%p8 bra 	$L__BB0_4;
	add.s32 	%r54, %r9, %r5;
	add.s32 	%r55, %r9, %r2;
	mad.lo.s32 	%r56, %r54, %r7, %r55;
	mov.u32 	%r57, image_shared;
	add.s32 	%r58, %r57, %r56;
	ld.shared.u8 	%rs3, [%r58];
	mad.lo.s32 	%r59, %r12, %r6, %r3;
	cvt.s64.s32 	%rd8, %r59;
	cvta.to.global.u64 	%rd9, %rd2;
	add.s64 	%rd10, %rd9, %rd8;
	st.global.u8 	[%rd10], %rs3;
$L__BB0_4:
	ret;

}
	// .globl	_Z10box_filterPKhPhiiPKfi
.visible .entry _Z10box_filterPKhPhiiPKfi(
	.param .u64 .ptr .align 1 _Z10box_filterPKhPhiiPKfi_param_0,
	.param .u64 .ptr .align 1 _Z10box_filterPKhPhiiPKfi_param_1,
	.param .u32 _Z10box_filterPKhPhiiPKfi_param_2,
	.param .u32 _Z10box_filterPKhPhiiPKfi_param_3,
	.param .u64 .ptr .align 1 _Z10box_filterPKhPhiiPKfi_param_4,
	.param .u32 _Z10box_filterPKhPhiiPKfi_param_5
)
{
	.reg .pred 	%p<31>;
	.reg .b16 	%rs<21>;
	.reg .b32 	%r<127>;
	.reg .b32 	%f<71>;
	.reg .b64 	%rd<49>;

	ld.param.u64 	%rd3, [_Z10box_filterPKhPhiiPKfi_param_0];
	ld.param.u64 	%rd2, [_Z10box_filterPKhPhiiPKfi_param_1];
	ld.param.u32 	%r35, [_Z10box_filterPKhPhiiPKfi_param_2];
	ld.param.u32 	%r33, [_Z10box_filterPKhPhiiPKfi_param_3];
	ld.param.u32 	%r34, [_Z10box_filterPKhPhiiPKfi_param_5];
	cvta.to.global.u64 	%rd1, %rd3;
	mov.u32 	%r36, %ctaid.x;
	mov.u32 	%r37, %ntid.x;
	mov.u32 	%r38, %tid.x;
	mad.lo.s32 	%r1, %r36, %r37, %r38;
	mov.u32 	%r39, %ctaid.y;
	mov.u32 	%r40, %ntid.y;
	mov.u32 	%r41, %tid.y;
	mad.lo.s32 	%r42, %r39, %r40, %r41;
	setp.ge.s32 	%p1, %r1, %r33;
	setp.ge.s32 	%p2, %r42, %r35;
	or.pred  	%p3, %p1, %p2;
	@%p3 bra 	$L__BB1_20;
	shr.u32 	%r43, %r34, 31;
	add.s32 	%r44, %r34, %r43;
	shr.s32 	%r3, %r44, 1;
	neg.s32 	%r4, %r3;
	setp.lt.s32 	%p4, %r34, -1;
	mov.f32 	%f69, 0f00000000;
	@%p4 bra 	$L__BB1_16;
	add.s32 	%r5, %r33, -1;
	add.s32 	%r6, %r35, -1;
	abs.s32 	%r7, %r3;
	add.s32 	%r8, %r3, %r7;
	add.s32 	%r45, %r8, 1;
	and.b32  	%r9, %r45, 7;
	and.b32  	%r46, %r45, -8;
	neg.s32 	%r10, %r46;
	mov.f32 	%f69, 0f00000000;
	mov.u64 	%rd42, d_filterConst;
	mov.u32 	%r119, %r4;
$L__BB1_3:
	mov.u32 	%r11, %r119;
	setp.lt.u32 	%p5, %r8, 7;
	add.s32 	%r47, %r11, %r42;
	setp.lt.s32 	%p6, %r47, %r35;
	selp.b32 	%r48, %r47, %r6, %p6;
	max.s32 	%r49, %r48, 0;
	add.s32 	%r50, %r11, %r3;
	mul.lo.s32 	%r120, %r50, %r34;
	add.s32 	%r13, %r120, %r3;
	mul.lo.s32 	%r14, %r49, %r33;
	mov.u32 	%r125, %r4;
	@%p5 bra 	$L__BB1_7;
	sub.s32 	%r123, 3, %r3;
	sub.s32 	%r121, %r1, %r3;
	mov.u32 	%r122, %r10;
$L__BB1_5:
	.pragma "nounroll";
	setp.lt.s32 	%p7, %r121, %r33;
	selp.b32 	%r51, %r121, %r5, %p7;
	max.s32 	%r52, %r51, 0;
	mul.wide.s32 	%rd4, %r120, 4;
	add.s64 	%rd6, %rd42, %rd4;
	ld.const.f32 	%f18, [%rd6];
	add.s32 	%r53, %r52, %r14;
	cvt.s64.s32 	%rd7, %r53;
	add.s64 	%rd8, %rd1, %rd7;
	ld.global.u8 	%rs3, [%rd8];
	cvt.rn.f32.u16 	%f19, %rs3;
	fma.rn.f32 	%f20, %f18, %f19, %f69;
	add.s32 	%r54, %r121, 1;
	setp.lt.s32 	%p8, %r54, %r33;
	selp.b32 	%r55, %r54, %r5, %p8;
	max.s32 	%r56, %r55, 0;
	ld.const.f32 	%f21, [%rd6+4];
	add.s32 	%r57, %r56, %r14;
	cvt.s64.s32 	%rd9, %r57;
	add.s64 	%rd10, %rd1, %rd9;
	ld.global.u8 	%rs4, [%rd10];
	cvt.rn.f32.u16 	%f22, %rs4;
	fma.rn.f32 	%f23, %f21, %f22, %f20;
	add.s32 	%r58, %r121, 2;
	setp.lt.s32 	%p9, %r58, %r33;
	selp.b32 	%r59, %r58, %r5, %p9;
	max.s32 	%r60, %r59, 0;
	ld.const.f32 	%f24, [%rd6+8];
	add.s32 	%r61, %r60, %r14;
	cvt.s64.s32 	%rd11, %r61;
	add.s64 	%rd12, %rd1, %rd11;
	ld.global.u8 	%rs5, [%rd12];
	cvt.rn.f32.u16 	%f25, %rs5;
	fma.rn.f32 	%f26, %f24, %f25, %f23;
	add.s32 	%r62, %r121, 3;
	setp.lt.s32 	%p10, %r62, %r33;
	selp.b32 	%r63, %r62, %r5, %p10;
	max.s32 	%r64, %r63, 0;
	ld.const.f32 	%f27, [%rd6+12];
	add.s32 	%r65, %r64, %r14;
	cvt.s64.s32 	%rd13, %r65;
	add.s64 	%rd14, %rd1, %rd13;
	ld.global.u8 	%rs6, [%rd14];
	cvt.rn.f32.u16 	%f28, %rs6;
	fma.rn.f32 	%f29, %f27, %f28, %f26;
	add.s32 	%r66, %r121, 4;
	setp.lt.s32 	%p11, %r66, %r33;
	selp.b32 	%r67, %r66, %r5, %p11;
	max.s32 	%r68, %r67, 0;
	ld.const.f32 	%f30, [%rd6+16];
	add.s32 	%r69, %r68, %r14;
	cvt.s64.s32 	%rd15, %r69;
	add.s64 	%rd16, %rd1, %rd15;
	ld.global.u8 	%rs7, [%rd16];
	cvt.rn.f32.u16 	%f31, %rs7;
	fma.rn.f32 	%f32, %f30, %f31, %f29;
	add.s32 	%r70, %r121, 5;
	setp.lt.s32 	%p12, %r70, %r33;
	selp.b32 	%r71, %r70, %r5, %p12;
	max.s32 	%r72, %r71, 0;
	ld.const.f32 	%f33, [%rd6+20];
	add.s32 	%r73, %r72, %r14;
	cvt.s64.s32 	%rd17, %r73;
	add.s64 	%rd18, %rd1, %rd17;
	ld.global.u8 	%rs8, [%rd18];
	cvt.rn.f32.u16 	%f34, %rs8;
	fma.rn.f32 	%f35, %f33, %f34, %f32;
	add.s32 	%r74, %r121, 6;
	setp.lt.s32 	%p13, %r74, %r33;
	selp.b32 	%r75, %r74, %r5, %p13;
	max.s32 	%r76, %r75, 0;
	ld.const.f32 	%f36, [%rd6+24];
	add.s32 	%r77, %r76, %r14;
	cvt.s64.s32 	%rd19, %r77;
	add.s64 	%rd20, %rd1, %rd19;
	ld.global.u8 	%rs9, [%rd20];
	cvt.rn.f32.u16 	%f37, %rs9;
	fma.rn.f32 	%f38, %f36, %f37, %f35;
	add.s32 	%r78, %r121, 7;
	setp.lt.s32 	%p14, %r78, %r33;
	selp.b32 	%r79, %r78, %r5, %p14;
	max.s32 	%r80, %r79, 0;
	ld.const.f32 	%f39, [%rd6+28];
	add.s32 	%r81, %r80, %r14;
	cvt.s64.s32 	%rd21, %r81;
	add.s64 	%rd22, %rd1, %rd21;
	ld.global.u8 	%rs10, [%rd22];
	cvt.rn.f32.u16 	%f40, %rs10;
	fma.rn.f32 	%f69, %f39, %f40, %f38;
	add.s32 	%r123, %r123, 8;
	add.s32 	%r122, %r122, 8;
	add.s32 	%r121, %r121, 8;
	add.s32 	%r120, %r120, 8;
	setp.ne.s32 	%p15, %r122, 0;
	@%p15 bra 	$L__BB1_5;
	add.s32 	%r125, %r123, -3;
$L__BB1_7:
	setp.eq.s32 	%p16, %r9, 0;
	@%p16 bra 	$L__BB1_15;
	add.s32 	%r82, %r9, -1;
	setp.lt.u32 	%p17, %r82, 3;
	@%p17 bra 	$L__BB1_10;
	add.s32 	%r83, %r125, %r1;
	setp.lt.s32 	%p18, %r83, %r33;
	selp.b32 	%r84, %r83, %r5, %p18;
	max.s32 	%r85, %r84, 0;
	add.s32 	%r86, %r13, %r125;
	mul.wide.s32 	%rd23, %r86, 4;
	add.s64 	%rd25, %rd42, %rd23;
	ld.const.f32 	%f42, [%rd25];
	add.s32 	%r87, %r85, %r14;
	cvt.s64.s32 	%rd26, %r87;
	add.s64 	%rd27, %rd1, %rd26;
	ld.global.u8 	%rs11, [%rd27];
	cvt.rn.f32.u16 	%f43, %rs11;
	fma.rn.f32 	%f44, %f42, %f43, %f69;
	add.s32 	%r88, %r83, 1;
	setp.lt.s32 	%p19, %r88, %r33;
	selp.b32 	%r89, %r88, %r5, %p19;
	max.s32 	%r90, %r89, 0;
	ld.const.f32 	%f45, [%rd25+4];
	add.s32 	%r91, %r90, %r14;
	cvt.s64.s32 	%rd28, %r91;
	add.s64 	%rd29, %rd1, %rd28;
	ld.global.u8 	%rs12, [%rd29];
	cvt.rn.f32.u16 	%f46, %rs12;
	fma.rn.f32 	%f47, %f45, %f46, %f44;
	add.s32 	%r92, %r83, 2;
	setp.lt.s32 	%p20, %r92, %r33;
	selp.b32 	%r93, %r92, %r5, %p20;
	max.s32 	%r94, %r93, 0;
	ld.const.f32 	%f48, [%rd25+8];
	add.s32 	%r95, %r94, %r14;
	cvt.s64.s32 	%rd30, %r95;
	add.s64 	%rd31, %rd1, %rd30;
	ld.global.u8 	%rs13, [%rd31];
	cvt.rn.f32.u16 	%f49, %rs13;
	fma.rn.f32 	%f50, %f48, %f49, %f47;
	add.s32 	%r96, %r83, 3;
	setp.lt.s32 	%p21, %r96, %r33;
	selp.b32 	%r97, %r96, %r5, %p21;
	max.s32 	%r98, %r97, 0;
	ld.const.f32 	%f51, [%rd25+12];
	add.s32 	%r99, %r98, %r14;
	cvt.s64.s32 	%rd32, %r99;
	add.s64 	%rd33, %rd1, %rd32;
	ld.global.u8 	%rs14, [%rd33];
	cvt.rn.f32.u16 	%f52, %rs14;
	fma.rn.f32 	%f69, %f51, %f52, %f50;
	add.s32 	%r125, %r125, 4;
$L__BB1_10:
	add.s32 	%r101, %r8, 1;
	and.b32  	%r100, %r101, 3;
	setp.eq.s32 	%p22, %r100, 0;
	@%p22 bra 	$L__BB1_15;
	setp.eq.s32 	%p23, %r100, 1;
	@%p23 bra 	$L__BB1_13;
	add.s32 	%r102, %r125, %r1;
	setp.lt.s32 	%p24, %r102, %r33;
	selp.b32 	%r103, %r102, %r5, %p24;
	max.s32 	%r104, %r103, 0;
	add.s32 	%r105, %r13, %r125;
	mul.wide.s32 	%rd34, %r105, 4;
	add.s64 	%rd36, %rd42, %rd34;
	ld.const.f32 	%f54, [%rd36];
	add.s32 	%r106, %r104, %r14;
	cvt.s64.s32 	%rd37, %r106;
	add.s64 	%rd38, %rd1, %rd37;
	ld.global.u8 	%rs15, [%rd38];
	cvt.rn.f32.u16 	%f55, %rs15;
	fma.rn.f32 	%f56, %f54, %f55, %f69;
	add.s32 	%r107, %r102, 1;
	setp.lt.s32 	%p25, %r107, %r33;
	selp.b32 	%r108, %r107, %r5, %p25;
	max.s32 	%r109, %r108, 0;
	ld.const.f32 	%f57, [%rd36+4];
	add.s32 	%r110, %r109, %r14;
	cvt.s64.s32 	%rd39, %r110;
	add.s64 	%rd40, %rd1, %rd39;
	ld.global.u8 	%rs16, [%rd40];
	cvt.rn.f32.u16 	%f58, %rs16;
	fma.rn.f32 	%f69, %f57, %f58, %f56;
	add.s32 	%r125, %r125, 2;
$L__BB1_13:
	and.b32  	%r111, %r8, 1;
	setp.eq.b32 	%p26, %r111, 1;
	@%p26 bra 	$L__BB1_15;
	add.s32 	%r112, %r125, %r1;
	setp.lt.s32 	%p27, %r112, %r33;
	selp.b32 	%r113, %r112, %r5, %p27;
	max.s32 	%r114, %r113, 0;
	add.s32 	%r115, %r13, %r125;
	mul.wide.s32 	%rd41, %r115, 4;
	add.s64 	%rd43, %rd42, %rd41;
	ld.const.f32 	%f59, [%rd43];
	add.s32 	%r116, %r114, %r14;
	cvt.s64.s32 	%rd44, %r116;
	add.s64 	%rd45, %rd1, %rd44;
	ld.global.u8 	%rs17, [%rd45];
	cvt.rn.f32.u16 	%f60, %rs17;
	fma.rn.f32 	%f69, %f59, %f60, %f69;
$L__BB1_15:
	add.s32 	%r119, %r11, 1;
	setp.ne.s32 	%p28, %r11, %r7;
	@%p28 bra 	$L__BB1_3;
$L__BB1_16:
	setp.gt.f32 	%p29, %f69, 0f437F0000;
	mov.b16 	%rs20, 255;
	@%p29 bra 	$L__BB1_19;
	setp.lt.f32 	%p30, %f69, 0f00000000;
	mov.b16 	%rs20, 0;
	@%p30 bra 	$L__BB1_19;
	cvt.rzi.s32.f32 	%r117, %f69;
	cvt.u16.u32 	%rs20, %r117;
$L__BB1_19:
	mad.lo.s32 	%r118, %r33, %r42, %r1;
	cvt.s64.s32 	%rd46, %r118;
	cvta.to.global.u64 	%rd47, %rd2;
	add.s64 	%rd48, %rd47, %rd46;
	st.global.u8 	[%rd48], %rs20;
$L__BB1_20:
	ret;

}
	// .globl	_Z16separateChannelsPK6uchar4iiPhS2_S2_
.visible .entry _Z16separateChannelsPK6uchar4iiPhS2_S2_(
	.param .u64 .ptr .align 1 _Z16separateChannelsPK6uchar4iiPhS2_S2__param_0,
	.param .u32 _Z16separateChannelsPK6uchar4iiPhS2_S2__param_1,
	.param .u32 _Z16separateChannelsPK6uchar4iiPhS2_S2__param_2,
	.param .u64 .ptr .align 1 _Z16separateChannelsPK6uchar4iiPhS2_S2__param_3,
	.param .u64 .ptr .align 1 _Z16separateChannelsPK6uchar4iiPhS2_S2__param_4,
	.param .u64 .ptr .align 1 _Z16separateChannelsPK6uchar4iiPhS2_S2__param_5
)
{
	.reg .pred 	%p<4>;
	.reg .b16 	%rs<4>;
	.reg .b32 	%r<14>;
	.reg .b64 	%rd<15>;

	ld.param.u64 	%rd1, [_Z16separateChannelsPK6uchar4iiPhS2_S2__param_0];
	ld.param.u32 	%r2, [_Z16separateChannelsPK6uchar4iiPhS2_S2__param_1];
	ld.param.u32 	%r4, [_Z16separateChannelsPK6uchar4iiPhS2_S2__param_2];
	ld.param.u64 	%rd2, [_Z16separateChannelsPK6uchar4iiPhS2_S2__param_3];
	ld.param.u64 	%rd3, [_Z16separateChannelsPK6uchar4iiPhS2_S2__param_4];
	ld.param.u64 	%rd4, [_Z16separateChannelsPK6uchar4iiPhS2_S2__param_5];
	mov.u32 	%r5, %ctaid.x;
	mov.u32 	%r6, %ntid.x;
	mov.u32 	%r7, %tid.x;
	mad.lo.s32 	%r8, %r5, %r6, %r7;
	mov.u32 	%r9, %ctaid.y;
	mov.u32 	%r10, %ntid.y;
	mov.u32 	%r11, %tid.y;
	mad.lo.s32 	%r12, %r9, %r10, %r11;
	mad.lo.s32 	%r1, %r4, %r12, %r8;
	setp.ge.s32 	%p1, %r8, %r4;
	setp.ge.s32 	%p2, %r12, %r2;
	or.pred  	%p3, %p1, %p2;
	@%p3 bra 	$L__BB2_2;
	cvta.to.global.u64 	%rd5, %rd1;
	cvta.to.global.u64 	%rd6, %rd2;
	cvta.to.global.u64 	%rd7, %rd3;
	cvta.to.global.u64 	%rd8, %rd4;
	cvt.s64.s32 	%rd9, %r1;
	mul.wide.s32 	%rd10, %r1, 4;
	add.s64 	%rd11, %rd5, %rd10;
	ld.global.u8 	%rs1, [%rd11];
	add.s64 	%rd12, %rd6, %rd9;
	st.global.u8 	[%rd12], %rs1;
	ld.global.u8 	%rs2, [%rd11+1];
	add.s64 	%rd13, %rd7, %rd9;
	st.global.u8 	[%rd13], %rs2;
	ld.global.u8 	%rs3, [%rd11+2];
	add.s64 	%rd14, %rd8, %rd9;
	st.global.u8 	[%rd14], %rs3;
$L__BB2_2:
	ret;

}
	// .globl	_Z17recombineChannelsPKhS0_S0_P6uchar4ii
.visible .entry _Z17recombineChannelsPKhS0_S0_P6uchar4ii(
	.param .u64 .ptr .align 1 _Z17recombineChannelsPKhS0_S0_P6uchar4ii_param_0,
	.param .u64 .ptr .align 1 _Z17recombineChannelsPKhS0_S0_P6uchar4ii_param_1,
	.param .u64 .ptr .align 1 _Z17recombineChannelsPKhS0_S0_P6uchar4ii_param_2,
	.param .u64 .ptr .align 1 _Z17recombineChannelsPKhS0_S0_P6uchar4ii_param_3,
	.param .u32 _Z17recombineChannelsPKhS0_S0_P6uchar4ii_param_4,
	.param .u32 _Z17recombineChannelsPKhS0_S0_P6uchar4ii_param_5
)
{
	.reg .pred 	%p<4>;
	.reg .b32 	%r<20>;
	.reg .b64 	%rd<15>;

	ld.param.u64 	%rd1, [_Z17recombineChannelsPKhS0_S0_P6uchar4ii_param_0];
	ld.param.u64 	%rd2, [_Z17recombineChannelsPKhS0_S0_P6uchar4ii_param_1];
	ld.param.u64 	%rd3, [_Z17recombineChannelsPKhS0_S0_P6uchar4ii_param_2];
	ld.param.u64 	%rd4, [_Z17recombineChannelsPKhS0_S0_P6uchar4ii_param_3];
	ld.param.u32 	%r2, [_Z17recombineChannelsPKhS0_S0_P6uchar4ii_param_4];
	ld.param.u32 	%r4, [_Z17recombineChannelsPKhS0_S0_P6uchar4ii_param_5];
	mov.u32 	%r5, %ctaid.x;
	mov.u32 	%r6, %ntid.x;
	mov.u32 	%r7, %tid.x;
	mad.lo.s32 	%r8, %r5, %r6, %r7;
	mov.u32 	%r9, %ctaid.y;
	mov.u32 	%r10, %ntid.y;
	mov.u32 	%r11, %tid.y;
	mad.lo.s32 	%r12, %r9, %r10, %r11;
	mad.lo.s32 	%r1, %r4, %r12, %r8;
	setp.ge.s32 	%p1, %r8, %r4;
	setp.ge.s32 	%p2, %r12, %r2;
	or.pred  	%p3, %p1, %p2;
	@%p3 bra 	$L__BB3_2;
	cvta.to.global.u64 	%rd5, %rd1;
	cvta.to.global.u64 	%rd6, %rd2;
	cvta.to.global.u64 	%rd7, %rd3;
	cvta.to.global.u64 	%rd8, %rd4;
	cvt.s64.s32 	%rd9, %r1;
	add.s64 	%rd10, %rd5, %rd9;
	add.s64 	%rd11, %rd6, %rd9;
	add.s64 	%rd12, %rd7, %rd9;
	mul.wide.s32 	%rd13, %r1, 4;
	add.s64 	%rd14, %rd8, %rd13;
	ld.global.u8 	%r14, [%rd11];
	ld.global.u8 	%r15, [%rd10];
	prmt.b32 	%r16, %r15, %r14, 0x3340U;
	ld.global.u8 	%r17, [%rd12];
	prmt.b32 	%r18, %r17, 65535, 0x3340U;
	prmt.b32 	%r19, %r16, %r18, 0x5410U;
	st.global.u32 	[%rd14], %r19;
$L__BB3_2:
	ret;

}


// ===== COMPILED SASS (sm_100) =====

	.target	sm_100

	.elftype	@"ET_EXEC"


//--------------------- .note.nv.tkinfo           --------------------------
	.section	.note.nv.tkinfo,"",@"SHT_NOTE"
	.sectionflags	@"SHF_NOTE_NV_TKINFO"
	.tkinfo
        /*0018*/ 	.word	0x00000002
        /*0030*/ 	.string	""
        /*0030*/ 	.string	"ptxas"
        /*0030*/ 	.string	"Cuda compilation tools, release 13.0, V13.0.88"
        /*0030*/ 	.string	"Build cuda_13.0.r13.0/compiler.36424714_0"
        /*0030*/ 	.string	"-arch sm_100 -m 64 "



//--------------------- .note.nv.cuinfo           --------------------------
	.section	.note.nv.cuinfo,"",@"SHT_NOTE"
	.sectionflags	@"SHF_NOTE_NV_CUINFO"
        /*0018*/ 	.short	0x0002
        /*001a*/ 	.short	0x0064
        /*001c*/ 	.short	0x0082
	.zero		2


//--------------------- .nv.info                  --------------------------
	.section	.nv.info,"",@"SHT_CUDA_INFO"
	.align	4


	//----- nvinfo : EIATTR_REGCOUNT
	.align		4
        /*0000*/ 	.byte	0x04, 0x2f
        /*0002*/ 	.short	(.L_2 - .L_1)
	.align		4
.L_1:
        /*0004*/ 	.word	index@(_Z17box_filter_sharedPKhPhiiPKfi)
        /*0008*/ 	.word	0x00000010


	//----- nvinfo : EIATTR_FRAME_SIZE
	.align		4
.L_2:
        /*000c*/ 	.byte	0x04, 0x11
        /*000e*/ 	.short	(.L_4 - .L_3)
	.align		4
.L_3:
        /*0010*/ 	.word	index@(_Z17box_filter_sharedPKhPhiiPKfi)
        /*0014*/ 	.word	0x00000000


	//----- nvinfo : EIATTR_REGCOUNT
	.align		4
.L_4:
        /*0018*/ 	.byte	0x04, 0x2f
        /*001a*/ 	.short	(.L_6 - .L_5)
	.align		4
.L_5:
        /*001c*/ 	.word	index@(_Z10box_filterPKhPhiiPKfi)
        /*0020*/ 	.word	0x00000020


	//----- nvinfo : EIATTR_FRAME_SIZE
	.align		4
.L_6:
        /*0024*/ 	.byte	0x04, 0x11
        /*0026*/ 	.short	(.L_8 - .L_7)
	.align		4
.L_7:
        /*0028*/ 	.word	index@(_Z10box_filterPKhPhiiPKfi)
        /*002c*/ 	.word	0x00000000


	//----- nvinfo : EIATTR_REGCOUNT
	.align		4
.L_8:
        /*0030*/ 	.byte	0x04, 0x2f
        /*0032*/ 	.short	(.L_10 - .L_9)
	.align		4
.L_9:
        /*0034*/ 	.word	index@(_Z16separateChannelsPK6uchar4iiPhS2_S2_)
        /*0038*/ 	.word	0x00000012


	//----- nvinfo : EIATTR_FRAME_SIZE
	.align		4
.L_10:
        /*003c*/ 	.byte	0x04, 0x11
        /*003e*/ 	.short	(.L_12 - .L_11)
	.align		4
.L_11:
        /*0040*/ 	.word	index@(_Z16separateChannelsPK6uchar4iiPhS2_S2_)
        /*0044*/ 	.word	0x00000000


	//----- nvinfo : EIATTR_REGCOUNT
	.align		4
.L_12:
        /*0048*/ 	.byte	0x04, 0x2f
        /*004a*/ 	.short	(.L_14 - .L_13)
	.align		4
.L_13:
        /*004c*/ 	.word	index@(_Z17recombineChannelsPKhS0_S0_P6uchar4ii)
        /*0050*/ 	.word	0x00000010


	//----- nvinfo : EIATTR_FRAME_SIZE
	.align		4
.L_14:
        /*0054*/ 	.byte	0x04, 0x11
        /*0056*/ 	.short	(.L_16 - .L_15)
	.align		4
.L_15:
        /*0058*/ 	.word	index@(_Z17recombineChannelsPKhS0_S0_P6uchar4ii)
        /*005c*/ 	.word	0x00000000


	//----- nvinfo : EIATTR_MIN_STACK_SIZE
	.align		4
.L_16:
        /*0060*/ 	.byte	0x04, 0x12
        /*0062*/ 	.short	(.L_18 - .L_17)
	.align		4
.L_17:
        /*0064*/ 	.word	index@(_Z17recombineChannelsPKhS0_S0_P6uchar4ii)
        /*0068*/ 	.word	0x00000000


	//----- nvinfo : EIATTR_MIN_STACK_SIZE
	.align		4
.L_18:
        /*006c*/ 	.byte	0x04, 0x12
        /*006e*/ 	.short	(.L_20 - .L_19)
	.align		4
.L_19:
        /*0070*/ 	.word	index@(_Z16separateChannelsPK6uchar4iiPhS2_S2_)
        /*0074*/ 	.word	0x00000000


	//----- nvinfo : EIATTR_MIN_STACK_SIZE
	.align		4
.L_20:
        /*0078*/ 	.byte	0x04, 0x12
        /*007a*/ 	.short	(.L_22 - .L_21)
	.align		4
.L_21:
        /*007c*/ 	.word	index@(_Z10box_filterPKhPhiiPKfi)
        /*0080*/ 	.word	0x00000000


	//----- nvinfo : EIATTR_MIN_STACK_SIZE
	.align		4
.L_22:
        /*0084*/ 	.byte	0x04, 0x12
        /*0086*/ 	.short	(.L_24 - .L_23)
	.align		4
.L_23:
        /*0088*/ 	.word	index@(_Z17box_filter_sharedPKhPhiiPKfi)
        /*008c*/ 	.word	0x00000000
.L_24:


//--------------------- .nv.compat                --------------------------
	.section	.nv.compat,"",@"SHT_CUDA_COMPAT_INFO"
	.align	4
        /*0000*/ 	.byte	0x02, 0x09, 0x00, 0x00, 0x02, 0x02, 0x01, 0x00, 0x02, 0x05, 0x05, 0x00, 0x03, 0x07, 0x01, 0x01
        /*0010*/ 	.byte	0x02, 0x03, 0x00, 0x00, 0x02, 0x06, 0x01, 0x00, 0x04, 0x0b, 0x08, 0x00, 0x01, 0x00, 0x00, 0x00
        /*0020*/ 	.byte	0x00, 0x00, 0x00, 0x00


//--------------------- .nv.info._Z17recombineChannelsPKhS0_S0_P6uchar4ii --------------------------
	.section	.nv.info._Z17recombineChannelsPKhS0_S0_P6uchar4ii,"",@"SHT_CUDA_INFO"
	.sectionflags	@""
	.align	4


	//----- nvinfo : EIATTR_CUDA_API_VERSION
	.align		4
        /*0000*/ 	.byte	0x04, 0x37
        /*0002*/ 	.short	(.L_26 - .L_25)
.L_25:
        /*0004*/ 	.word	0x00000082


	//----- nvinfo : EIATTR_KPARAM_INFO
	.align		4
.L_26:
        /*0008*/ 	.byte	0x04, 0x17
        /*000a*/ 	.short	(.L_28 - .L_27)
.L_27:
        /*000c*/ 	.word	0x00000000
        /*0010*/ 	.short	0x0005
        /*0012*/ 	.short	0x0024
        /*0014*/ 	.byte	0x00, 0xf0, 0x11, 0x00


	//----- nvinfo : EIATTR_KPARAM_INFO
	.align		4
.L_28:
        /*0018*/ 	.byte	0x04, 0x17
        /*001a*/ 	.short	(.L_30 - .L_29)
.L_29:
        /*001c*/ 	.word	0x00000000
        /*0020*/ 	.short	0x0004
        /*0022*/ 	.short	0x0020
        /*0024*/ 	.byte	0x00, 0xf0, 0x11, 0x00


	//----- nvinfo : EIATTR_KPARAM_INFO
	.align		4
.L_30:
        /*0028*/ 	.byte	0x04, 0x17
        /*002a*/ 	.short	(.L_32 - .L_31)
.L_31:
        /*002c*/ 	.word	0x00000000
        /*0030*/ 	.short	0x0003
        /*0032*/ 	.short	0x0018
        /*0034*/ 	.byte	0x00, 0xf5, 0x21, 0x00


	//----- nvinfo : EIATTR_KPARAM_INFO
	.align		4
.L_32:
        /*0038*/ 	.byte	0x04, 0x17
        /*003a*/ 	.short	(.L_34 - .L_33)
.L_33:
        /*003c*/ 	.word	0x00000000
        /*0040*/ 	.short	0x0002
        /*0042*/ 	.short	0x0010
        /*0044*/ 	.byte	0x00, 0xf5, 0x21, 0x00


	//----- nvinfo : EIATTR_KPARAM_INFO
	.align		4
.L_34:
        /*0048*/ 	.byte	0x04, 0x17
        /*004a*/ 	.short	(.L_36 - .L_35)
.L_35:
        /*004c*/ 	.word	0x00000000
        /*0050*/ 	.short	0x0001
        /*0052*/ 	.short	0x0008
        /*0054*/ 	.byte	0x00, 0xf5, 0x21, 0x00


	//----- nvinfo : EIATTR_KPARAM_INFO
	.align		4
.L_36:
        /*0058*/ 	.byte	0x04, 0x17
        /*005a*/ 	.short	(.L_38 - .L_37)
.L_37:
        /*005c*/ 	.word	0x00000000
        /*0060*/ 	.short	0x0000
        /*0062*/ 	.short	0x0000
        /*0064*/ 	.byte	0x00, 0xf5, 0x21, 0x00


	//----- nvinfo : EIATTR_SPARSE_MMA_MASK
	.align		4
.L_38:
        /*0068*/ 	.byte	0x03, 0x50
        /*006a*/ 	.short	0x0000


	//----- nvinfo : EIATTR_MAXREG_COUNT
	.align		4
        /*006c*/ 	.byte	0x03, 0x1b
        /*006e*/ 	.short	0x00ff


	//----- nvinfo : EIATTR_MERCURY_ISA_VERSION
	.align		4
        /*0070*/ 	.byte	0x03, 0x5f
        /*0072*/ 	.short	0x0101


	//----- nvinfo : EIATTR_VRC_CTA_INIT_COUNT
	.align		4
        /*0074*/ 	.byte	0x02, 0x4a
	.zero		1
	.zero		1


	//----- nvinfo : EIATTR_EXIT_INSTR_OFFSETS
	.align		4
        /*0078*/ 	.byte	0x04, 0x1c
        /*007a*/ 	.short	(.L_40 - .L_39)


	//   ....[0]....
.L_39:
        /*007c*/ 	.word	0x000000d0


	//   ....[1]....
        /*0080*/ 	.word	0x00000230


	//----- nvinfo : EIATTR_CBANK_PARAM_SIZE
	.align		4
.L_40:
        /*0084*/ 	.byte	0x03, 0x19
        /*0086*/ 	.short	0x0028


	//----- nvinfo : EIATTR_PARAM_CBANK
	.align		4
        /*0088*/ 	.byte	0x04, 0x0a
        /*008a*/ 	.short	(.L_42 - .L_41)
	.align		4
.L_41:
        /*008c*/ 	.word	index@(.nv.constant0._Z17recombineChannelsPKhS0_S0_P6uchar4ii)
        /*0090*/ 	.short	0x0380
        /*0092*/ 	.short	0x0028


	//----- nvinfo : EIATTR_SW_WAR
	.align		4
.L_42:
        /*0094*/ 	.byte	0x04, 0x36
        /*0096*/ 	.short	(.L_44 - .L_43)
.L_43:
        /*0098*/ 	.word	0x00000008
.L_44:


//--------------------- .nv.info._Z16separateChannelsPK6uchar4iiPhS2_S2_ --------------------------
	.section	.nv.info._Z16separateChannelsPK6uchar4iiPhS2_S2_,"",@"SHT_CUDA_INFO"
	.sectionflags	@""
	.align	4


	//----- nvinfo : EIATTR_CUDA_API_VERSION
	.align		4
        /*0000*/ 	.byte	0x04, 0x37
        /*0002*/ 	.short	(.L_46 - .L_45)
.L_45:
        /*0004*/ 	.word	0x00000082


	//----- nvinfo : EIATTR_KPARAM_INFO
	.align		4
.L_46:
        /*0008*/ 	.byte	0x04, 0x17
        /*000a*/ 	.short	(.L_48 - .L_47)
.L_47:
        /*000c*/ 	.word	0x00000000
        /*0010*/ 	.short	0x0005
        /*0012*/ 	.short	0x0020
        /*0014*/ 	.byte	0x00, 0xf5, 0x21, 0x00


	//----- nvinfo : EIATTR_KPARAM_INFO
	.align		4
.L_48:
        /*0018*/ 	.byte	0x04, 0x17
        /*001a*/ 	.short	(.L_50 - .L_49)
.L_49:
        /*001c*/ 	.word	0x00000000
        /*0020*/ 	.short	0x0004
        /*0022*/ 	.short	0x0018
        /*0024*/ 	.byte	0x00, 0xf5, 0x21, 0x00


	//----- nvinfo : EIATTR_KPARAM_INFO
	.align		4
.L_50:
        /*0028*/ 	.byte	0x04, 0x17
        /*002a*/ 	.short	(.L_52 - .L_51)
.L_51:
        /*002c*/ 	.word	0x00000000
        /*0030*/ 	.short	0x0003
        /*0032*/ 	.short	0x0010
        /*0034*/ 	.byte	0x00, 0xf5, 0x21, 0x00


	//----- nvinfo : EIATTR_KPARAM_INFO
	.align		4
.L_52:
        /*0038*/ 	.byte	0x04, 0x17
        /*003a*/ 	.short	(.L_54 - .L_53)
.L_53:
        /*003c*/ 	.word	0x00000000
        /*0040*/ 	.short	0x0002
        /*0042*/ 	.short	0x000c
        /*0044*/ 	.byte	0x00, 0xf0, 0x11, 0x00


	//----- nvinfo : EIATTR_KPARAM_INFO
	.align		4
.L_54:
        /*0048*/ 	.byte	0x04, 0x17
        /*004a*/ 	.short	(.L_56 - .L_55)
.L_55:
        /*004c*/ 	.word	0x00000000
        /*0050*/ 	.short	0x0001
        /*0052*/ 	.short	0x0008
        /*0054*/ 	.byte	0x00, 0xf0, 0x11, 0x00


	//----- nvinfo : EIATTR_KPARAM_INFO
	.align		4
.L_56:
        /*0058*/ 	.byte	0x04, 0x17
        /*005a*/ 	.short	(.L_58 - .L_57)
.L_57:
        /*005c*/ 	.word	0x00000000
        /*0060*/ 	.short	0x0000
        /*0062*/ 	.short	0x0000
        /*0064*/ 	.byte	0x00, 0xf5, 0x21, 0x00


	//----- nvinfo : EIATTR_SPARSE_MMA_MASK
	.align		4
.L_58:
        /*0068*/ 	.byte	0x03, 0x50
        /*006a*/ 	.short	0x0000


	//----- nvinfo : EIATTR_MAXREG_COUNT
	.align		4
        /*006c*/ 	.byte	0x03, 0x1b
        /*006e*/ 	.short	0x00ff


	//----- nvinfo : EIATTR_MERCURY_ISA_VERSION
	.align		4
        /*0070*/ 	.byte	0x03, 0x5f
        /*0072*/ 	.short	0x0101


	//----- nvinfo : EIATTR_VRC_CTA_INIT_COUNT
	.align		4
        /*0074*/ 	.byte	0x02, 0x4a
	.zero		1
	.zero		1


	//----- nvinfo : EIATTR_EXIT_INSTR_OFFSETS
	.align		4
        /*0078*/ 	.byte	0x04, 0x1c
        /*007a*/ 	.short	(.L_60 - .L_59)


	//   ....[0]....
.L_59:
        /*007c*/ 	.word	0x000000d0


	//   ....[1]....
        /*0080*/ 	.word	0x00000200


	//----- nvinfo : EIATTR_CBANK_PARAM_SIZE
	.align		4
.L_60:
        /*0084*/ 	.byte	0x03, 0x19
        /*0086*/ 	.short	0x0028


	//----- nvinfo : EIATTR_PARAM_CBANK
	.align		4
        /*0088*/ 	.byte	0x04, 0x0a
        /*008a*/ 	.short	(.L_62 - .L_61)
	.align		4
.L_61:
        /*008c*/ 	.word	index@(.nv.constant0._Z16separateChannelsPK6uchar4iiPhS2_S2_)
        /*0090*/ 	.short	0x0380
        /*0092*/ 	.short	0x0028


	//----- nvinfo : EIATTR_SW_WAR
	.align		4
.L_62:
        /*0094*/ 	.byte	0x04, 0x36
        /*0096*/ 	.short	(.L_64 - .L_63)
.L_63:
        /*0098*/ 	.word	0x00000008
.L_64:


//--------------------- .nv.info._Z10box_filterPKhPhiiPKfi --------------------------
	.section	.nv.info._Z10box_filterPKhPhiiPKfi,"",@"SHT_CUDA_INFO"
	.sectionflags	@""
	.align	4


	//----- nvinfo : EIATTR_CUDA_API_VERSION
	.align		4
        /*0000*/ 	.byte	0x04, 0x37
        /*0002*/ 	.short	(.L_66 - .L_65)
.L_65:
        /*0004*/ 	.word	0x00000082


	//----- nvinfo : EIATTR_KPARAM_INFO
	.align		4
.L_66:
        /*0008*/ 	.byte	0x04, 0x17
        /*000a*/ 	.short	(.L_68 - .L_67)
.L_67:
        /*000c*/ 	.word	0x00000000
        /*0010*/ 	.short	0x0005
        /*0012*/ 	.short	0x0020
        /*0014*/ 	.byte	0x00, 0xf0, 0x11, 0x00


	//----- nvinfo : EIATTR_KPARAM_INFO
	.align		4
.L_68:
        /*0018*/ 	.byte	0x04, 0x17
        /*001a*/ 	.short	(.L_70 - .L_69)
.L_69:
        /*001c*/ 	.word	0x00000000
        /*0020*/ 	.short	0x0004
        /*0022*/ 	.short	0x0018
        /*0024*/ 	.byte	0x00, 0xf5, 0x21, 0x00


	//----- nvinfo : EIATTR_KPARAM_INFO
	.align		4
.L_70:
        /*0028*/ 	.byte	0x04, 0x17
        /*002a*/ 	.short	(.L_72 - .L_71)
.L_71:
        /*002c*/ 	.word	0x00000000
        /*0030*/ 	.short	0x0003
        /*0032*/ 	.short	0x0014
        /*0034*/ 	.byte	0x00, 0xf0, 0x11, 0x00


	//----- nvinfo : EIATTR_KPARAM_INFO
	.align		4
.L_72:
        /*0038*/ 	.byte	0x04, 0x17
        /*003a*/ 	.short	(.L_74 - .L_73)
.L_73:
        /*003c*/ 	.word	0x00000000
        /*0040*/ 	.short	0x0002
        /*0042*/ 	.short	0x0010
        /*0044*/ 	.byte	0x00, 0xf0, 0x11, 0x00


	//----- nvinfo : EIATTR_KPARAM_INFO
	.align		4
.L_74:
        /*0048*/ 	.byte	0x04, 0x17
        /*004a*/ 	.short	(.L_76 - .L_75)
.L_75:
        /*004c*/ 	.word	0x00000000
        /*0050*/ 	.short	0x0001
        /*0052*/ 	.short	0x0008
        /*0054*/ 	.byte	0x00, 0xf5, 0x21, 0x00


	//----- nvinfo : EIATTR_KPARAM_INFO
	.align		4
.L_76:
        /*0058*/ 	.byte	0x04, 0x17
        /*005a*/ 	.short	(.L_78 - .L_77)
.L_77:
        /*005c*/ 	.word	0x00000000
        /*0060*/ 	.short	0x0000
        /*0062*/ 	.short	0x0000
        /*0064*/ 	.byte	0x00, 0xf5, 0x21, 0x00


	//----- nvinfo : EIATTR_SPARSE_MMA_MASK
	.align		4
.L_78:
        /*0068*/ 	.byte	0x03, 0x50
        /*006a*/ 	.short	0x0000


	//----- nvinfo : EIATTR_MAXREG_COUNT
	.align		4
        /*006c*/ 	.byte	0x03, 0x1b
        /*006e*/ 	.short	0x00ff


	//----- nvinfo : EIATTR_MERCURY_ISA_VERSION
	.align		4
        /*0070*/ 	.byte	0x03, 0x5f
        /*0072*/ 	.short	0x0101


	//----- nvinfo : EIATTR_VRC_CTA_INIT_COUNT
	.align		4
        /*0074*/ 	.byte	0x02, 0x4a
	.zero		1
	.zero		1


	//----- nvinfo : EIATTR_EXIT_INSTR_OFFSETS
	.align		4
        /*0078*/ 	.byte	0x04, 0x1c
        /*007a*/ 	.short	(.L_80 - .L_79)


	//   ....[0]....
.L_79:
        /*007c*/ 	.word	0x000000c0


	//   ....[1]....
        /*0080*/ 	.word	0x000010b0


	//----- nvinfo : EIATTR_CRS_STACK_SIZE
	.align		4
.L_80:
        /*0084*/ 	.byte	0x04, 0x1e
        /*0086*/ 	.short	(.L_82 - .L_81)
.L_81:
        /*0088*/ 	.word	0x00000000


	//----- nvinfo : EIATTR_CBANK_PARAM_SIZE
	.align		4
.L_82:
        /*008c*/ 	.byte	0x03, 0x19
        /*008e*/ 	.short	0x0024


	//----- nvinfo : EIATTR_PARAM_CBANK
	.align		4
        /*0090*/ 	.byte	0x04, 0x0a
        /*0092*/ 	.short	(.L_84 - .L_83)
	.align		4
.L_83:
        /*0094*/ 	.word	index@(.nv.constant0._Z10box_filterPKhPhiiPKfi)
        /*0098*/ 	.short	0x0380
        /*009a*/ 	.short	0x0024


	//----- nvinfo : EIATTR_SW_WAR
	.align		4
.L_84:
        /*009c*/ 	.byte	0x04, 0x36
        /*009e*/ 	.short	(.L_86 - .L_85)
.L_85:
        /*00a0*/ 	.word	0x00000008
.L_86:


//--------------------- .nv.info._Z17box_filter_sharedPKhPhiiPKfi --------------------------
	.section	.nv.info._Z17box_filter_sharedPKhPhiiPKfi,"",@"SHT_CUDA_INFO"
	.sectionflags	@""
	.align	4


	//----- nvinfo : EIATTR_CUDA_API_VERSION
	.align		4
        /*0000*/ 	.byte	0x04, 0x37
        /*0002*/ 	.short	(.L_88 - .L_87)
.L_87:
        /*0004*/ 	.word	0x00000082


	//----- nvinfo : EIATTR_KPARAM_INFO
	.align		4
.L_88:
        /*0008*/ 	.byte	0x04, 0x17
        /*000a*/ 	.short	(.L_90 - .L_89)
.L_89:
        /*000c*/ 	.word	0x00000000
        /*0010*/ 	.short	0x0005
        /*0012*/ 	.short	0x0020
        /*0014*/ 	.byte	0x00, 0xf0, 0x11, 0x00


	//----- nvinfo : EIATTR_KPARAM_INFO
	.align		4
.L_90:
        /*0018*/ 	.byte	0x04, 0x17
        /*001a*/ 	.short	(.L_92 - .L_91)
.L_91:
        /*001c*/ 	.word	0x00000000
        /*0020*/ 	.short	0x0004
        /*0022*/ 	.short	0x0018
        /*0024*/ 	.byte	0x00, 0xf5, 0x21, 0x00


	//----- nvinfo : EIATTR_KPARAM_INFO
	.align		4
.L_92:
        /*0028*/ 	.byte	0x04, 0x17
        /*002a*/ 	.short	(.L_94 - .L_93)
.L_93:
        /*002c*/ 	.word	0x00000000
        /*0030*/ 	.short	0x0003
        /*0032*/ 	.short	0x0014
        /*0034*/ 	.byte	0x00, 0xf0, 0x11, 0x00


	//----- nvinfo : EIATTR_KPARAM_INFO
	.align		4
.L_94:
        /*0038*/ 	.byte	0x04, 0x17
        /*003a*/ 	.short	(.L_96 - .L_95)
.L_95:
        /*003c*/ 	.word	0x00000000
        /*0040*/ 	.short	0x0002
        /*0042*/ 	.short	0x0010
        /*0044*/ 	.byte	0x00, 0xf0, 0x11, 0x00


	//----- nvinfo : EIATTR_KPARAM_INFO
	.align		4
.L_96:
        /*0048*/ 	.byte	0x04, 0x17
        /*004a*/ 	.short	(.L_98 - .L_97)
.L_97:
        /*004c*/ 	.word	0x00000000
        /*0050*/ 	.short	0x0001
        /*0052*/ 	.short	0x0008
        /*0054*/ 	.byte	0x00, 0xf5, 0x21, 0x00


	//----- nvinfo : EIATTR_KPARAM_INFO
	.align		4
.L_98:
        /*0058*/ 	.byte	0x04, 0x17
        /*005a*/ 	.short	(.L_100 - .L_99)
.L_99:
        /*005c*/ 	.word	0x00000000
        /*0060*/ 	.short	0x0000
        /*0062*/ 	.short	0x0000
        /*0064*/ 	.byte	0x00, 0xf5, 0x21, 0x00


	//----- nvinfo : EIATTR_SPARSE_MMA_MASK
	.align		4
.L_100:
        /*0068*/ 	.byte	0x03, 0x50
        /*006a*/ 	.short	0x0000


	//----- nvinfo : EIATTR_MAXREG_COUNT
	.align		4
        /*006c*/ 	.byte	0x03, 0x1b
        /*006e*/ 	.short	0x00ff


	//----- nvinfo : EIATTR_NUM_BARRIERS
	.align		4
        /*0070*/ 	.byte	0x02, 0x4c
        /*0072*/ 	.byte	0x01
	.zero		1


	//----- nvinfo : EIATTR_MERCURY_ISA_VERSION
	.align		4
        /*0074*/ 	.byte	0x03, 0x5f
        /*0076*/ 	.short	0x0101


	//----- nvinfo : EIATTR_VRC_CTA_INIT_COUNT
	.align		4
        /*0078*/ 	.byte	0x02, 0x4a
	.zero		1
	.zero		1


	//----- nvinfo : EIATTR_EXIT_INSTR_OFFSETS
	.align		4
        /*007c*/ 	.byte	0x04, 0x1c
        /*007e*/ 	.short	(.L_102 - .L_101)


	//   ....[0]....
.L_101:
        /*0080*/ 	.word	0x000006b0


	//   ....[1]....
        /*0084*/ 	.word	0x00000780


	//----- nvinfo : EIATTR_CRS_STACK_SIZE
	.align		4
.L_102:
        /*0088*/ 	.byte	0x04, 0x1e
        /*008a*/ 	.short	(.L_104 - .L_103)
.L_103:
        /*008c*/ 	.word	0x00000000


	//----- nvinfo : EIATTR_CBANK_PARAM_SIZE
	.align		4
.L_104:
        /*0090*/ 	.byte	0x03, 0x19
        /*0092*/ 	.short	0x0024


	//----- nvinfo : EIATTR_PARAM_CBANK
	.align		4
        /*0094*/ 	.byte	0x04, 0x0a
        /*0096*/ 	.short	(.L_106 - .L_105)
	.align		4
.L_105:
        /*0098*/ 	.word	index@(.nv.constant0._Z17box_filter_sharedPKhPhiiPKfi)
        /*009c*/ 	.short	0x0380
        /*009e*/ 	.short	0x0024


	//----- nvinfo : EIATTR_SW_WAR
	.align		4
.L_106:
        /*00a0*/ 	.byte	0x04, 0x36
        /*00a2*/ 	.short	(.L_108 - .L_107)
.L_107:
        /*00a4*/ 	.word	0x00000008
.L_108:


//--------------------- .nv.callgraph             --------------------------
	.section	.nv.callgraph,"",@"SHT_CUDA_CALLGRAPH"
	.align	4
	.sectionentsize	8
	.align		4
        /*0000*/ 	.word	0x00000000
	.align		4
        /*0004*/ 	.word	0xffffffff
	.align		4
        /*0008*/ 	.word	0x00000000
	.align		4
        /*000c*/ 	.word	0xfffffffe
	.align		4
        /*0010*/ 	.word	0x00000000
	.align		4
        /*0014*/ 	.word	0xfffffffd
	.align		4
        /*0018*/ 	.word	0x00000000
	.align		4
        /*001c*/ 	.word	0xfffffffc


//--------------------- .nv.constant3             --------------------------
	.section	.nv.constant3,"a",@progbits
	.align	4
.nv.constant3:
	.type		d_filterConst,@object
	.size		d_filterConst,(.L_0 - d_filterConst)
d_filterConst:
	.zero		100
.L_0:


//--------------------- .text._Z17recombineChannelsPKhS0_S0_P6uchar4ii --------------------------
	.section	.text._Z17recombineChannelsPKhS0_S0_P6uchar4ii,"ax",@progbits
	.align	128
        .global         _Z17recombineChannelsPKhS0_S0_P6uchar4ii
        .type           _Z17recombineChannelsPKhS0_S0_P6uchar4ii,@function
        .size           _Z17recombineChannelsPKhS0_S0_P6uchar4ii,(.L_x_15 - _Z17recombineChannelsPKhS0_S0_P6uchar4ii)
        .other          _Z17recombineChannelsPKhS0_S0_P6uchar4ii,@"STO_CUDA_ENTRY STV_DEFAULT"
_Z17recombineChannelsPKhS0_S0_P6uchar4ii:
.text._Z17recombineChannelsPKhS0_S0_P6uchar4ii:
[----:B------:R-:W-:Y:S01]  /*0000*/  LDC R1, c[0x0][0x37c] ;  /* 0x0000df00ff017b82 */ /* 0x000fe20000000800 */
[----:B------:R-:W0:Y:S07]  /*0010*/  S2R R2, SR_TID.Y ;  /* 0x0000000000027919 */ /* 0x000e2e0000002200 */
[----:B------:R-:W1:Y:S01]  /*0020*/  LDC R0, c[0x0][0x360] ;  /* 0x0000d800ff007b82 */ /* 0x000e620000000800 */
[----:B------:R-:W2:Y:S01]  /*0030*/  LDCU.64 UR6, c[0x0][0x3a0] ;  /* 0x00007400ff0677ac */ /* 0x000ea20008000a00 */
[----:B------:R-:W1:Y:S06]  /*0040*/  S2R R5, SR_TID.X ;  /* 0x0000000000057919 */ /* 0x000e6c0000002100 */
[----:B------:R-:W0:Y:S08]  /*0050*/  S2UR UR5, SR_CTAID.Y ;  /* 0x00000000000579c3 */ /* 0x000e300000002600 */
[----:B------:R-:W0:Y:S08]  /*0060*/  LDC R3, c[0x0][0x364] ;  /* 0x0000d900ff037b82 */ /* 0x000e300000000800 */
[----:B------:R-:W1:Y:S01]  /*0070*/  S2UR UR4, SR_CTAID.X ;  /* 0x00000000000479c3 */ /* 0x000e620000002500 */
[----:B0-----:R-:W-:-:S05]  /*0080*/  IMAD R3, R3, UR5, R2 ;  /* 0x0000000503037c24 */ /* 0x001fca000f8e0202 */
[----:B--2---:R-:W-:Y:S01]  /*0090*/  ISETP.GE.AND P0, PT, R3, UR6, PT ;  /* 0x0000000603007c0c */ /* 0x004fe2000bf06270 */
[----:B-1----:R-:W-:-:S04]  /*00a0*/  IMAD R0, R0, UR4, R5 ;  /* 0x0000000400007c24 */ /* 0x002fc8000f8e0205 */
[----:B------:R-:W-:Y:S01]  /*00b0*/  IMAD R11, R3, UR7, R0 ;  /* 0x00000007030b7c24 */ /* 0x000fe2000f8e0200 */
[----:B------:R-:W-:-:S13]  /*00c0*/  ISETP.GE.OR P0, PT, R0, UR7, P0 ;  /* 0x0000000700007c0c */ /* 0x000fda0008706670 */
[----:B------:R-:W-:Y:S05]  /*00d0*/  @P0 EXIT ;  /* 0x000000000000094d */ /* 0x000fea0003800000 */
[----:B------:R-:W0:Y:S01]  /*00e0*/  LDCU.128 UR8, c[0x0][0x380] ;  /* 0x00007000ff0877ac */ /* 0x000e220008000c00 */
[----:B------:R-:W-:Y:S01]  /*00f0*/  SHF.R.S32.HI R0, RZ, 0x1f, R11 ;  /* 0x0000001fff007819 */ /* 0x000fe2000001140b */
[----:B------:R-:W1:Y:S01]  /*0100*/  LDC.64 R2, c[0x0][0x398] ;  /* 0x0000e600ff027b82 */ /* 0x000e620000000a00 */
[----:B------:R-:W2:Y:S01]  /*0110*/  LDCU.64 UR6, c[0x0][0x390] ;  /* 0x00007200ff0677ac */ /* 0x000ea20008000a00 */
[----:B------:R-:W3:Y:S01]  /*0120*/  LDCU.64 UR4, c[0x0][0x358] ;  /* 0x00006b00ff0477ac */ /* 0x000ee20008000a00 */
[C---:B0-----:R-:W-:Y:S02]  /*0130*/  IADD3 R6, P0, PT, R11.reuse, UR8, RZ ;  /* 0x000000080b067c10 */ /* 0x041fe4000ff1e0ff */
[C---:B------:R-:W-:Y:S02]  /*0140*/  IADD3 R4, P1, PT, R11.reuse, UR10, RZ ;  /* 0x0000000a0b047c10 */ /* 0x040fe4000ff3e0ff */
[----:B--2---:R-:W-:Y:S02]  /*0150*/  IADD3 R8, P2, PT, R11, UR6, RZ ;  /* 0x000000060b087c10 */ /* 0x004fe4000ff5e0ff */
[----:B------:R-:W-:-:S02]  /*0160*/  IADD3.X R7, PT, PT, R0, UR9, RZ, P0, !PT ;  /* 0x0000000900077c10 */ /* 0x000fc400087fe4ff */
[C---:B------:R-:W-:Y:S02]  /*0170*/  IADD3.X R5, PT, PT, R0.reuse, UR11, RZ, P1, !PT ;  /* 0x0000000b00057c10 */ /* 0x040fe40008ffe4ff */
[----:B------:R-:W-:Y:S02]  /*0180*/  IADD3.X R9, PT, PT, R0, UR7, RZ, P2, !PT ;  /* 0x0000000700097c10 */ /* 0x000fe400097fe4ff */
[----:B---3--:R-:W2:Y:S04]  /*0190*/  LDG.E.U8 R7, desc[UR4][R6.64] ;  /* 0x0000000406077981 */ /* 0x008ea8000c1e1100 */
[----:B------:R-:W2:Y:S04]  /*01a0*/  LDG.E.U8 R4, desc[UR4][R4.64] ;  /* 0x0000000404047981 */ /* 0x000ea8000c1e1100 */
[----:B------:R-:W3:Y:S01]  /*01b0*/  LDG.E.U8 R8, desc[UR4][R8.64] ;  /* 0x0000000408087981 */ /* 0x000ee2000c1e1100 */
[----:B------:R-:W-:Y:S01]  /*01c0*/  UMOV UR6, 0x3340 ;  /* 0x0000334000067882 */ /* 0x000fe20000000000 */
[----:B-1----:R-:W-:-:S04]  /*01d0*/  IMAD.WIDE R2, R11, 0x4, R2 ;  /* 0x000000040b027825 */ /* 0x002fc800078e0202 */
[----:B------:R-:W-:Y:S01]  /*01e0*/  IMAD.U32 R13, RZ, RZ, UR6 ;  /* 0x00000006ff0d7e24 */ /* 0x000fe2000f8e00ff */
[----:B--2---:R-:W-:-:S04]  /*01f0*/  PRMT R0, R7, 0x3340, R4 ;  /* 0x0000334007007816 */ /* 0x004fc80000000004 */
[----:B---3--:R-:W-:-:S04]  /*0200*/  PRMT R13, R8, R13, 0xffff ;  /* 0x0000ffff080d7416 */ /* 0x008fc8000000000d */
[----:B------:R-:W-:-:S05]  /*0210*/  PRMT R13, R0, 0x5410, R13 ;  /* 0x00005410000d7816 */ /* 0x000fca000000000d */
[----:B------:R-:W-:Y:S01]  /*0220*/  STG.E desc[UR4][R2.64], R13 ;  /* 0x0000000d02007986 */ /* 0x000fe2000c101904 */
[----:B------:R-:W-:Y:S05]  /*0230*/  EXIT ;  /* 0x000000000000794d */ /* 0x000fea0003800000 */
.L_x_0:
[----:B------:R-:W-:-:S00]  /*0240*/  BRA `(.L_x_0) ;  /* 0xfffffffc00fc7947 */ /* 0x000fc0000383ffff */
[----:B------:R-:W-:-:S00]  /*0250*/  NOP ;  /* 0x0000000000007918 */ /* 0x000fc00000000000 */
        /* <DEDUP_REMOVED lines=10> */
.L_x_15:


//--------------------- .text._Z16separateChannelsPK6uchar4iiPhS2_S2_ --------------------------
	.section	.text._Z16separateChannelsPK6uchar4iiPhS2_S2_,"ax",@progbits
	.align	128
        .global         _Z16separateChannelsPK6uchar4iiPhS2_S2_
        .type           _Z16separateChannelsPK6uchar4iiPhS2_S2_,@function
        .size           _Z16separateChannelsPK6uchar4iiPhS2_S2_,(.L_x_16 - _Z16separateChannelsPK6uchar4iiPhS2_S2_)
        .other          _Z16separateChannelsPK6uchar4iiPhS2_S2_,@"STO_CUDA_ENTRY STV_DEFAULT"
_Z16separateChannelsPK6uchar4iiPhS2_S2_:
.text._Z16separateChannelsPK6uchar4iiPhS2_S2_:
        /* <DEDUP_REMOVED lines=14> */
[----:B------:R-:W0:Y:S01]  /*00e0*/  LDC.64 R2, c[0x0][0x380] ;  /* 0x0000e000ff027b82 */ /* 0x000e220000000a00 */
[----:B------:R-:W1:Y:S01]  /*00f0*/  LDCU.64 UR4, c[0x0][0x358] ;  /* 0x00006b00ff0477ac */ /* 0x000e620008000a00 */
[----:B------:R-:W2:Y:S01]  /*0100*/  LDCU.128 UR8, c[0x0][0x390] ;  /* 0x00007200ff0877ac */ /* 0x000ea20008000c00 */
[----:B------:R-:W-:Y:S01]  /*0110*/  SHF.R.S32.HI R0, RZ, 0x1f, R9 ;  /* 0x0000001fff007819 */ /* 0x000fe20000011409 */
[----:B------:R-:W3:Y:S01]  /*0120*/  LDCU.64 UR6, c[0x0][0x3a0] ;  /* 0x00007400ff0677ac */ /* 0x000ee20008000a00 */
[----:B0-----:R-:W-:-:S05]  /*0130*/  IMAD.WIDE R2, R9, 0x4, R2 ;  /* 0x0000000409027825 */ /* 0x001fca00078e0202 */
[----:B-1----:R-:W4:Y:S01]  /*0140*/  LDG.E.U8 R11, desc[UR4][R2.64] ;  /* 0x00000004020b7981 */ /* 0x002f22000c1e1100 */
[----:B--2---:R-:W-:-:S04]  /*0150*/  IADD3 R4, P0, PT, R9, UR8, RZ ;  /* 0x0000000809047c10 */ /* 0x004fc8000ff1e0ff */
[----:B------:R-:W-:Y:S02]  /*0160*/  IADD3.X R5, PT, PT, R0, UR9, RZ, P0, !PT ;  /* 0x0000000900057c10 */ /* 0x000fe400087fe4ff */
[----:B------:R-:W-:-:S03]  /*0170*/  IADD3 R6, P0, PT, R9, UR10, RZ ;  /* 0x0000000a09067c10 */ /* 0x000fc6000ff1e0ff */
[----:B----4-:R-:W-:Y:S04]  /*0180*/  STG.E.U8 desc[UR4][R4.64], R11 ;  /* 0x0000000b04007986 */ /* 0x010fe8000c101104 */
[----:B------:R-:W2:Y:S01]  /*0190*/  LDG.E.U8 R13, desc[UR4][R2.64+0x1] ;  /* 0x00000104020d7981 */ /* 0x000ea2000c1e1100 */
[----:B------:R-:W-:Y:S02]  /*01a0*/  IADD3.X R7, PT, PT, R0, UR11, RZ, P0, !PT ;  /* 0x0000000b00077c10 */ /* 0x000fe400087fe4ff */
[----:B---3--:R-:W-:-:S03]  /*01b0*/  IADD3 R8, P0, PT, R9, UR6, RZ ;  /* 0x0000000609087c10 */ /* 0x008fc6000ff1e0ff */
[----:B--2---:R-:W-:Y:S04]  /*01c0*/  STG.E.U8 desc[UR4][R6.64], R13 ;  /* 0x0000000d06007986 */ /* 0x004fe8000c101104 */
[----:B------:R-:W2:Y:S01]  /*01d0*/  LDG.E.U8 R15, desc[UR4][R2.64+0x2] ;  /* 0x00000204020f7981 */ /* 0x000ea2000c1e1100 */
[----:B------:R-:W-:-:S05]  /*01e0*/  IADD3.X R9, PT, PT, R0, UR7, RZ, P0, !PT ;  /* 0x0000000700097c10 */ /* 0x000fca00087fe4ff */
[----:B--2---:R-:W-:Y:S01]  /*01f0*/  STG.E.U8 desc[UR4][R8.64], R15 ;  /* 0x0000000f08007986 */ /* 0x004fe2000c101104 */
[----:B------:R-:W-:Y:S05]  /*0200*/  EXIT ;  /* 0x000000000000794d */ /* 0x000fea0003800000 */
.L_x_1:
        /* <DEDUP_REMOVED lines=15> */
.L_x_16:


//--------------------- .text._Z10box_filterPKhPhiiPKfi --------------------------
	.section	.text._Z10box_filterPKhPhiiPKfi,"ax",@progbits
	.align	128
        .global         _Z10box_filterPKhPhiiPKfi
        .type           _Z10box_filterPKhPhiiPKfi,@function
        .size           _Z10box_filterPKhPhiiPKfi,(.L_x_17 - _Z10box_filterPKhPhiiPKfi)
        .other          _Z10box_filterPKhPhiiPKfi,@"STO_CUDA_ENTRY STV_DEFAULT"
_Z10box_filterPKhPhiiPKfi:
.text._Z10box_filterPKhPhiiPKfi:
        /* <DEDUP_REMOVED lines=10> */
[----:B-1----:R-:W-:-:S05]  /*00a0*/  IMAD R3, R3, UR4, R2 ;  /* 0x0000000403037c24 */ /* 0x002fca000f8e0202 */
[----:B------:R-:W-:-:S13]  /*00b0*/  ISETP.GE.OR P0, PT, R3, UR7, P0 ;  /* 0x0000000703007c0c */ /* 0x000fda0008706670 */
[----:B------:R-:W-:Y:S05]  /*00c0*/  @P0 EXIT ;  /* 0x000000000000094d */ /* 0x000fea0003800000 */
[----:B------:R-:W0:Y:S01]  /*00d0*/  LDC R4, c[0x0][0x3a0] ;  /* 0x0000e800ff047b82 */ /* 0x000e220000000800 */
[----:B------:R-:W1:Y:S01]  /*00e0*/  LDCU.64 UR8, c[0x0][0x358] ;  /* 0x00006b00ff0877ac */ /* 0x000e620008000a00 */
[----:B------:R-:W-:Y:S01]  /*00f0*/  IMAD.MOV.U32 R22, RZ, RZ, RZ ;  /* 0x000000ffff167224 */ /* 0x000fe200078e00ff */
[C---:B0-----:R-:W-:Y:S02]  /*0100*/  ISETP.GE.AND P0, PT, R4.reuse, -0x1, PT ;  /* 0xffffffff0400780c */ /* 0x041fe40003f06270 */
[----:B------:R-:W-:-:S11]  /*0110*/  LEA.HI R4, R4, R4, RZ, 0x1 ;  /* 0x0000000404047211 */ /* 0x000fd600078f08ff */
[----:B-1----:R-:W-:Y:S05]  /*0120*/  @!P0 BRA `(.L_x_2) ;  /* 0x0000000c00a48947 */ /* 0x002fea0003800000 */
[----:B------:R-:W-:Y:S01]  /*0130*/  SHF.R.S32.HI R4, RZ, 0x1, R4 ;  /* 0x00000001ff047819 */ /* 0x000fe20000011404 */
[----:B------:R-:W-:Y:S01]  /*0140*/  IMAD.MOV.U32 R22, RZ, RZ, RZ ;  /* 0x000000ffff167224 */ /* 0x000fe200078e00ff */
[----:B------:R-:W-:Y:S02]  /*0150*/  UIADD3 UR4, UPT, UPT, UR7, -0x1, URZ ;  /* 0xffffffff07047890 */ /* 0x000fe4000fffe0ff */
[----:B------:R-:W-:Y:S01]  /*0160*/  IABS R5, R4 ;  /* 0x0000000400057213 */ /* 0x000fe20000000000 */
[----:B------:R-:W-:Y:S01]  /*0170*/  IMAD.MOV R6, RZ, RZ, -R4 ;  /* 0x000000ffff067224 */ /* 0x000fe200078e0a04 */
[----:B------:R-:W-:-:S03]  /*0180*/  UIADD3 UR5, UPT, UPT, UR6, -0x1, URZ ;  /* 0xffffffff06057890 */ /* 0x000fc6000fffe0ff */
[----:B------:R-:W-:Y:S02]  /*0190*/  IMAD.IADD R5, R4, 0x1, R5 ;  /* 0x0000000104057824 */ /* 0x000fe400078e0205 */
[----:B------:R-:W-:Y:S02]  /*01a0*/  IMAD.MOV.U32 R7, RZ, RZ, R6 ;  /* 0x000000ffff077224 */ /* 0x000fe400078e0006 */
[----:B------:R-:W-:-:S05]  /*01b0*/  VIADD R8, R5, 0x1 ;  /* 0x0000000105087836 */ /* 0x000fca0000000000 */
[C---:B------:R-:W-:Y:S02]  /*01c0*/  LOP3.LUT R9, R8.reuse, 0xfffffff8, RZ, 0xc0, !PT ;  /* 0xfffffff808097812 */ /* 0x040fe400078ec0ff */
[----:B------:R-:W-:-:S03]  /*01d0*/  LOP3.LUT R8, R8, 0x7, RZ, 0xc0, !PT ;  /* 0x0000000708087812 */ /* 0x000fc600078ec0ff */
[----:B------:R-:W-:-:S07]  /*01e0*/  IMAD.MOV R9, RZ, RZ, -R9 ;  /* 0x000000ffff097224 */ /* 0x000fce00078e0a09 */
.L_x_8:
[----:B------:R-:W0:Y:S01]  /*01f0*/  LDCU UR6, c[0x0][0x390] ;  /* 0x00007200ff0677ac */ /* 0x000e220008000800 */
[----:B------:R-:W-:Y:S01]  /*0200*/  ISETP.GE.U32.AND P2, PT, R5, 0x7, PT ;  /* 0x000000070500780c */ /* 0x000fe20003f46070 */
[--C-:B------:R-:W-:Y:S01]  /*0210*/  IMAD.IADD R2, R0, 0x1, R7.reuse ;  /* 0x0000000100027824 */ /* 0x100fe200078e0207 */
[----:B------:R-:W-:Y:S01]  /*0220*/  IABS R12, R4 ;  /* 0x00000004000c7213 */ /* 0x000fe20000000000 */
[----:B------:R-:W1:Y:S01]  /*0230*/  LDCU UR7, c[0x0][0x3a0] ;  /* 0x00007400ff0777ac */ /* 0x000e620008000800 */
[----:B------:R-:W-:Y:S02]  /*0240*/  IMAD.IADD R10, R4, 0x1, R7 ;  /* 0x00000001040a7824 */ /* 0x000fe400078e0207 */
[C---:B------:R-:W-:Y:S01]  /*0250*/  ISETP.NE.AND P0, PT, R7.reuse, R12, PT ;  /* 0x0000000c0700720c */ /* 0x040fe20003f05270 */
[----:B------:R-:W-:Y:S02]  /*0260*/  IMAD.MOV.U32 R21, RZ, RZ, R6 ;  /* 0x000000ffff157224 */ /* 0x000fe400078e0006 */
[----:B------:R-:W-:Y:S01]  /*0270*/  VIADD R7, R7, 0x1 ;  /* 0x0000000107077836 */ /* 0x000fe20000000000 */
[----:B0-----:R-:W-:Y:S01]  /*0280*/  ISETP.GE.AND P1, PT, R2, UR6, PT ;  /* 0x0000000602007c0c */ /* 0x001fe2000bf26270 */
[----:B-1----:R-:W-:-:S03]  /*0290*/  IMAD R13, R10, UR7, RZ ;  /* 0x000000070a0d7c24 */ /* 0x002fc6000f8e02ff */
[----:B------:R-:W-:Y:S01]  /*02a0*/  SEL R11, R2, UR5, !P1 ;  /* 0x00000005020b7c07 */ /* 0x000fe2000c800000 */
[----:B------:R-:W-:-:S03]  /*02b0*/  IMAD.IADD R10, R4, 0x1, R13 ;  /* 0x00000001040a7824 */ /* 0x000fc600078e020d */
[----:B------:R-:W-:Y:S01]  /*02c0*/  VIMNMX R11, PT, PT, RZ, R11, !PT ;  /* 0x0000000bff0b7248 */ /* 0x000fe20007fe0100 */
[----:B------:R-:W-:Y:S06]  /*02d0*/  @!P2 BRA `(.L_x_3) ;  /* 0x000000040094a947 */ /* 0x000fec0003800000 */
[----:B------:R-:W-:Y:S01]  /*02e0*/  IMAD.MOV.U32 R2, RZ, RZ, R13 ;  /* 0x000000ffff027224 */ /* 0x000fe200078e000d */
[----:B------:R-:W-:Y:S01]  /*02f0*/  IADD3 R21, PT, PT, -R4, 0x3, RZ ;  /* 0x0000000304157810 */ /* 0x000fe20007ffe1ff */
[----:B------:R-:W-:Y:S01]  /*0300*/  IMAD.IADD R18, R3, 0x1, -R4 ;  /* 0x0000000103127824 */ /* 0x000fe200078e0a04 */
[----:B------:R-:W0:Y:S01]  /*0310*/  LDCU UR10, c[0x0][0x394] ;  /* 0x00007280ff0a77ac */ /* 0x000e220008000800 */
[----:B------:R-:W-:Y:S01]  /*0320*/  IMAD.MOV.U32 R20, RZ, RZ, R9 ;  /* 0x000000ffff147224 */ /* 0x000fe200078e0009 */
[----:B------:R-:W1:Y:S06]  /*0330*/  LDCU.64 UR6, c[0x0][0x380] ;  /* 0x00007000ff0677ac */ /* 0x000e6c0008000a00 */
.L_x_4:
[C---:B0-----:R-:W-:Y:S01]  /*0340*/  ISETP.GE.AND P1, PT, R18.reuse, UR10, PT ;  /* 0x0000000a12007c0c */ /* 0x041fe2000bf26270 */
[C---:B------:R-:W-:Y:S02]  /*0350*/  VIADD R13, R18.reuse, 0x1 ;  /* 0x00000001120d7836 */ /* 0x040fe40000000000 */
[C---:B------:R-:W-:Y:S01]  /*0360*/  VIADD R16, R18.reuse, 0x2 ;  /* 0x0000000212107836 */ /* 0x040fe20000000000 */
[C---:B------:R-:W-:Y:S01]  /*0370*/  SEL R12, R18.reuse, UR4, !P1 ;  /* 0x00000004120c7c07 */ /* 0x040fe2000c800000 */
[----:B------:R-:W-:Y:S01]  /*0380*/  VIADD R17, R18, 0x3 ;  /* 0x0000000312117836 */ /* 0x000fe20000000000 */
[C---:B------:R-:W-:Y:S02]  /*0390*/  ISETP.GE.AND P1, PT, R13.reuse, UR10, PT ;  /* 0x0000000a0d007c0c */ /* 0x040fe4000bf26270 */
[----:B------:R-:W-:Y:S02]  /*03a0*/  VIMNMX R12, PT, PT, RZ, R12, !PT ;  /* 0x0000000cff0c7248 */ /* 0x000fe40007fe0100 */
[----:B------:R-:W-:-:S03]  /*03b0*/  SEL R13, R13, UR4, !P1 ;  /* 0x000000040d0d7c07 */ /* 0x000fc6000c800000 */
[----:B------:R-:W-:-:S05]  /*03c0*/  IMAD R12, R11, UR10, R12 ;  /* 0x0000000a0b0c7c24 */ /* 0x000fca000f8e020c */
[----:B-1----:R-:W-:-:S04]  /*03d0*/  IADD3 R14, P2, PT, R12, UR6, RZ ;  /* 0x000000060c0e7c10 */ /* 0x002fc8000ff5e0ff */
[----:B------:R-:W-:Y:S02]  /*03e0*/  LEA.HI.X.SX32 R15, R12, UR7, 0x1, P2 ;  /* 0x000000070c0f7c11 */ /* 0x000fe400090f0eff */
[----:B------:R-:W-:-:S03]  /*03f0*/  ISETP.GE.AND P2, PT, R16, UR10, PT ;  /* 0x0000000a10007c0c */ /* 0x000fc6000bf46270 */
[----:B------:R0:W2:Y:S01]  /*0400*/  LDG.E.U8 R19, desc[UR8][R14.64] ;  /* 0x000000080e137981 */ /* 0x0000a2000c1e1100 */
[C---:B------:R-:W-:Y:S01]  /*0410*/  ISETP.GE.AND P1, PT, R17.reuse, UR10, PT ;  /* 0x0000000a11007c0c */ /* 0x040fe2000bf26270 */
[----:B------:R-:W-:Y:S01]  /*0420*/  VIADD R25, R18, 0x4 ;  /* 0x0000000412197836 */ /* 0x000fe20000000000 */
[----:B------:R-:W-:Y:S02]  /*0430*/  SEL R16, R16, UR4, !P2 ;  /* 0x0000000410107c07 */ /* 0x000fe4000d000000 */
[----:B------:R-:W-:Y:S02]  /*0440*/  VIMNMX R12, PT, PT, RZ, R13, !PT ;  /* 0x0000000dff0c7248 */ /* 0x000fe40007fe0100 */
[----:B------:R-:W-:Y:S02]  /*0450*/  SEL R17, R17, UR4, !P1 ;  /* 0x0000000411117c07 */ /* 0x000fe4000c800000 */
[----:B------:R-:W-:Y:S01]  /*0460*/  VIMNMX R16, PT, PT, RZ, R16, !PT ;  /* 0x00000010ff107248 */ /* 0x000fe20007fe0100 */
[----:B------:R-:W-:Y:S01]  /*0470*/  IMAD R13, R11, UR10, R12 ;  /* 0x0000000a0b0d7c24 */ /* 0x000fe2000f8e020c */
[----:B------:R-:W-:-:S02]  /*0480*/  ISETP.GE.AND P2, PT, R25, UR10, PT ;  /* 0x0000000a19007c0c */ /* 0x000fc4000bf46270 */
[----:B------:R-:W-:Y:S01]  /*0490*/  VIMNMX R24, PT, PT, RZ, R17, !PT ;  /* 0x00000011ff187248 */ /* 0x000fe20007fe0100 */
[----:B------:R-:W-:Y:S01]  /*04a0*/  IMAD R23, R11, UR10, R16 ;  /* 0x0000000a0b177c24 */ /* 0x000fe2000f8e0210 */
[----:B------:R-:W-:Y:S02]  /*04b0*/  IADD3 R12, P3, PT, R13, UR6, RZ ;  /* 0x000000060d0c7c10 */ /* 0x000fe4000ff7e0ff */
[----:B------:R-:W-:Y:S01]  /*04c0*/  SEL R25, R25, UR4, !P2 ;  /* 0x0000000419197c07 */ /* 0x000fe2000d000000 */
[----:B------:R-:W-:Y:S01]  /*04d0*/  IMAD R17, R11, UR10, R24 ;  /* 0x0000000a0b117c24 */ /* 0x000fe2000f8e0218 */
[----:B0-----:R-:W-:Y:S01]  /*04e0*/  IADD3 R14, P1, PT, R23, UR6, RZ ;  /* 0x00000006170e7c10 */ /* 0x001fe2000ff3e0ff */
[C---:B------:R-:W-:Y:S01]  /*04f0*/  VIADD R28, R18.reuse, 0x5 ;  /* 0x00000005121c7836 */ /* 0x040fe20000000000 */
[----:B------:R-:W-:Y:S02]  /*0500*/  LEA.HI.X.SX32 R13, R13, UR7, 0x1, P3 ;  /* 0x000000070d0d7c11 */ /* 0x000fe400098f0eff */
[----:B------:R-:W-:Y:S01]  /*0510*/  VIMNMX R24, PT, PT, RZ, R25, !PT ;  /* 0x00000019ff187248 */ /* 0x000fe20007fe0100 */
[----:B------:R-:W-:Y:S01]  /*0520*/  VIADD R29, R18, 0x6 ;  /* 0x00000006121d7836 */ /* 0x000fe20000000000 */
[----:B------:R-:W-:-:S02]  /*0530*/  IADD3 R16, P2, PT, R17, UR6, RZ ;  /* 0x0000000611107c10 */ /* 0x000fc4000ff5e0ff */
[----:B------:R-:W-:Y:S01]  /*0540*/  LEA.HI.X.SX32 R15, R23, UR7, 0x1, P1 ;  /* 0x00000007170f7c11 */ /* 0x000fe200088f0eff */
[----:B------:R-:W-:Y:S01]  /*0550*/  IMAD R25, R11, UR10, R24 ;  /* 0x0000000a0b197c24 */ /* 0x000fe2000f8e0218 */
[----:B------:R0:W3:Y:S01]  /*0560*/  LDG.E.U8 R23, desc[UR8][R12.64] ;  /* 0x000000080c177981 */ /* 0x0000e2000c1e1100 */
[C---:B------:R-:W-:Y:S02]  /*0570*/  ISETP.GE.AND P1, PT, R28.reuse, UR10, PT ;  /* 0x0000000a1c007c0c */ /* 0x040fe4000bf26270 */
[----:B------:R-:W-:Y:S01]  /*0580*/  LEA.HI.X.SX32 R17, R17, UR7, 0x1, P2 ;  /* 0x0000000711117c11 */ /* 0x000fe200090f0eff */
[----:B------:R1:W4:Y:S01]  /*0590*/  LDG.E.U8 R26, desc[UR8][R14.64] ;  /* 0x000000080e1a7981 */ /* 0x000322000c1e1100 */
[----:B------:R-:W-:Y:S02]  /*05a0*/  ISETP.GE.AND P2, PT, R29, UR10, PT ;  /* 0x0000000a1d007c0c */ /* 0x000fe4000bf46270 */
[----:B------:R-:W-:Y:S01]  /*05b0*/  SEL R28, R28, UR4, !P1 ;  /* 0x000000041c1c7c07 */ /* 0x000fe2000c800000 */
[----:B------:R5:W4:Y:S01]  /*05c0*/  LDG.E.U8 R27, desc[UR8][R16.64] ;  /* 0x00000008101b7981 */ /* 0x000b22000c1e1100 */
[----:B------:R-:W-:Y:S01]  /*05d0*/  IADD3 R24, P1, PT, R25, UR6, RZ ;  /* 0x0000000619187c10 */ /* 0x000fe2000ff3e0ff */
[----:B0-----:R-:W-:Y:S01]  /*05e0*/  VIADD R12, R18, 0x7 ;  /* 0x00000007120c7836 */ /* 0x001fe20000000000 */
[----:B------:R-:W-:-:S02]  /*05f0*/  SEL R29, R29, UR4, !P2 ;  /* 0x000000041d1d7c07 */ /* 0x000fc4000d000000 */
[----:B------:R-:W-:Y:S02]  /*0600*/  VIMNMX R28, PT, PT, RZ, R28, !PT ;  /* 0x0000001cff1c7248 */ /* 0x000fe40007fe0100 */
[----:B------:R-:W-:Y:S02]  /*0610*/  LEA.HI.X.SX32 R25, R25, UR7, 0x1, P1 ;  /* 0x0000000719197c11 */ /* 0x000fe400088f0eff */
[C---:B------:R-:W-:Y:S01]  /*0620*/  ISETP.GE.AND P1, PT, R12.reuse, UR10, PT ;  /* 0x0000000a0c007c0c */ /* 0x040fe2000bf26270 */
[----:B------:R-:W-:Y:S01]  /*0630*/  IMAD R13, R11, UR10, R28 ;  /* 0x0000000a0b0d7c24 */ /* 0x000fe2000f8e021c */
[----:B-1----:R-:W-:Y:S01]  /*0640*/  VIMNMX R14, PT, PT, RZ, R29, !PT ;  /* 0x0000001dff0e7248 */ /* 0x002fe20007fe0100 */
[----:B------:R0:W4:Y:S01]  /*0650*/  LDG.E.U8 R24, desc[UR8][R24.64] ;  /* 0x0000000818187981 */ /* 0x000122000c1e1100 */
[----:B------:R-:W-:-:S03]  /*0660*/  SEL R12, R12, UR4, !P1 ;  /* 0x000000040c0c7c07 */ /* 0x000fc6000c800000 */
[----:B-----5:R-:W-:Y:S01]  /*0670*/  IMAD R16, R11, UR10, R14 ;  /* 0x0000000a0b107c24 */ /* 0x020fe2000f8e020e */
[C---:B------:R-:W-:Y:S02]  /*0680*/  IADD3 R14, P1, PT, R13.reuse, UR6, RZ ;  /* 0x000000060d0e7c10 */ /* 0x040fe4000ff3e0ff */
[----:B------:R-:W-:Y:S02]  /*0690*/  VIMNMX R28, PT, PT, RZ, R12, !PT ;  /* 0x0000000cff1c7248 */ /* 0x000fe40007fe0100 */
[----:B------:R-:W-:Y:S02]  /*06a0*/  LEA.HI.X.SX32 R15, R13, UR7, 0x1, P1 ;  /* 0x000000070d0f7c11 */ /* 0x000fe400088f0eff */
[C---:B------:R-:W-:Y:S01]  /*06b0*/  IADD3 R12, P1, PT, R16.reuse, UR6, RZ ;  /* 0x00000006100c7c10 */ /* 0x040fe2000ff3e0ff */
[----:B------:R-:W-:Y:S02]  /*06c0*/  IMAD R17, R11, UR10, R28 ;  /* 0x0000000a0b117c24 */ /* 0x000fe4000f8e021c */
[----:B------:R-:W5:Y:S01]  /*06d0*/  LDG.E.U8 R14, desc[UR8][R14.64] ;  /* 0x000000080e0e7981 */ /* 0x000f62000c1e1100 */
[----:B------:R-:W-:-:S02]  /*06e0*/  LEA.HI.X.SX32 R13, R16, UR7, 0x1, P1 ;  /* 0x00000007100d7c11 */ /* 0x000fc400088f0eff */
[----:B------:R-:W-:-:S03]  /*06f0*/  IADD3 R16, P1, PT, R17, UR6, RZ ;  /* 0x0000000611107c10 */ /* 0x000fc6000ff3e0ff */
[----:B------:R1:W5:Y:S01]  /*0700*/  LDG.E.U8 R12, desc[UR8][R12.64] ;  /* 0x000000080c0c7981 */ /* 0x000362000c1e1100 */
[----:B------:R-:W-:-:S05]  /*0710*/  LEA.HI.X.SX32 R17, R17, UR7, 0x1, P1 ;  /* 0x0000000711117c11 */ /* 0x000fca00088f0eff */
[----:B------:R1:W5:Y:S01]  /*0720*/  LDG.E.U8 R16, desc[UR8][R16.64] ;  /* 0x0000000810107981 */ /* 0x000362000c1e1100 */
[----:B0-----:R-:W-:-:S04]  /*0730*/  IMAD.SHL.U32 R25, R2, 0x4, RZ ;  /* 0x0000000402197824 */ /* 0x001fc800078e00ff */
[----:B------:R-:W0:Y:S08]  /*0740*/  LDC R29, c[0x3][R25] ;  /* 0x00c00000191d7b82 */ /* 0x000e300000000800 */
[----:B-1----:R-:W1:Y:S08]  /*0750*/  LDC R13, c[0x3][R25+0xc] ;  /* 0x00c00300190d7b82 */ /* 0x002e700000000800 */
[----:B------:R-:W1:Y:S08]  /*0760*/  LDC R15, c[0x3][R25+0x10] ;  /* 0x00c00400190f7b82 */ /* 0x000e700000000800 */
[----:B------:R-:W5:Y:S01]  /*0770*/  LDC R17, c[0x3][R25+0x18] ;  /* 0x00c0060019117b82 */ /* 0x000f620000000800 */
[----:B------:R-:W-:-:S05]  /*0780*/  VIADD R20, R20, 0x8 ;  /* 0x0000000814147836 */ /* 0x000fca0000000000 */
[----:B------:R-:W-:Y:S01]  /*0790*/  ISETP.NE.AND P1, PT, R20, RZ, PT ;  /* 0x000000ff1400720c */ /* 0x000fe20003f25270 */
[----:B------:R-:W-:Y:S02]  /*07a0*/  VIADD R21, R21, 0x8 ;  /* 0x0000000815157836 */ /* 0x000fe40000000000 */
[----:B------:R-:W-:Y:S02]  /*07b0*/  VIADD R2, R2, 0x8 ;  /* 0x0000000802027836 */ /* 0x000fe40000000000 */
[----:B------:R-:W-:Y:S01]  /*07c0*/  VIADD R18, R18, 0x8 ;  /* 0x0000000812127836 */ /* 0x000fe20000000000 */
[----:B--2---:R-:W-:-:S05]  /*07d0*/  I2FP.F32.U32 R19, R19 ;  /* 0x0000001300137245 */ /* 0x004fca0000201000 */
[----:B0-----:R-:W-:Y:S02]  /*07e0*/  FFMA R29, R29, R19, R22 ;  /* 0x000000131d1d7223 */ /* 0x001fe40000000016 */
[----:B------:R-:W0:Y:S08]  /*07f0*/  LDC R22, c[0x3][R25+0x4] ;  /* 0x00c0010019167b82 */ /* 0x000e300000000800 */
[----:B------:R-:W2:Y:S01]  /*0800*/  LDC R19, c[0x3][R25+0x8] ;  /* 0x00c0020019137b82 */ /* 0x000ea20000000800 */
[----:B---3--:R-:W-:-:S02]  /*0810*/  I2FP.F32.U32 R23, R23 ;  /* 0x0000001700177245 */ /* 0x008fc40000201000 */
[----:B----4-:R-:W-:-:S03]  /*0820*/  I2FP.F32.U32 R26, R26 ;  /* 0x0000001a001a7245 */ /* 0x010fc60000201000 */
[----:B0-----:R-:W-:-:S04]  /*0830*/  FFMA R22, R22, R23, R29 ;  /* 0x0000001716167223 */ /* 0x001fc8000000001d */
[----:B--2---:R-:W-:Y:S02]  /*0840*/  FFMA R26, R19, R26, R22 ;  /* 0x0000001a131a7223 */ /* 0x004fe40000000016 */
[----:B------:R-:W0:Y:S01]  /*0850*/  LDC R19, c[0x3][R25+0x14] ;  /* 0x00c0050019137b82 */ /* 0x000e220000000800 */
[----:B------:R-:W-:-:S07]  /*0860*/  I2FP.F32.U32 R27, R27 ;  /* 0x0000001b001b7245 */ /* 0x000fce0000201000 */
[----:B------:R-:W2:Y:S01]  /*0870*/  LDC R22, c[0x3][R25+0x1c] ;  /* 0x00c0070019167b82 */ /* 0x000ea20000000800 */
[----:B------:R-:W-:Y:S01]  /*0880*/  I2FP.F32.U32 R24, R24 ;  /* 0x0000001800187245 */ /* 0x000fe20000201000 */
[----:B-1----:R-:W-:-:S04]  /*0890*/  FFMA R26, R13, R27, R26 ;  /* 0x0000001b0d1a7223 */ /* 0x002fc8000000001a */
[----:B------:R-:W-:Y:S01]  /*08a0*/  FFMA R24, R15, R24, R26 ;  /* 0x000000180f187223 */ /* 0x000fe2000000001a */
[----:B-----5:R-:W-:-:S05]  /*08b0*/  I2FP.F32.U32 R14, R14 ;  /* 0x0000000e000e7245 */ /* 0x020fca0000201000 */
[----:B0-----:R-:W-:Y:S01]  /*08c0*/  FFMA R14, R19, R14, R24 ;  /* 0x0000000e130e7223 */ /* 0x001fe20000000018 */
[----:B------:R-:W-:-:S05]  /*08d0*/  I2FP.F32.U32 R12, R12 ;  /* 0x0000000c000c7245 */ /* 0x000fca0000201000 */
[----:B------:R-:W-:Y:S01]  /*08e0*/  FFMA R17, R17, R12, R14 ;  /* 0x0000000c11117223 */ /* 0x000fe2000000000e */
[----:B------:R-:W-:-:S05]  /*08f0*/  I2FP.F32.U32 R16, R16 ;  /* 0x0000001000107245 */ /* 0x000fca0000201000 */
[----:B--2---:R-:W-:Y:S01]  /*0900*/  FFMA R22, R22, R16, R17 ;  /* 0x0000001016167223 */ /* 0x004fe20000000011 */
[----:B------:R-:W-:Y:S06]  /*0910*/  @P1 BRA `(.L_x_4) ;  /* 0xfffffff800881947 */ /* 0x000fec000383ffff */
[----:B------:R-:W-:-:S07]  /*0920*/  VIADD R21, R21, 0xfffffffd ;  /* 0xfffffffd15157836 */ /* 0x000fce0000000000 */
.L_x_3:
[----:B------:R-:W-:-:S13]  /*0930*/  ISETP.NE.AND P1, PT, R8, RZ, PT ;  /* 0x000000ff0800720c */ /* 0x000fda0003f25270 */
[----:B------:R-:W-:Y:S05]  /*0940*/  @!P1 BRA `(.L_x_5) ;  /* 0x0000000400989947 */ /* 0x000fea0003800000 */
[----:B------:R-:W-:Y:S02]  /*0950*/  VIADD R12, R8, 0xffffffff ;  /* 0xffffffff080c7836 */ /* 0x000fe40000000000 */
[----:B------:R-:W-:-:S03]  /*0960*/  VIADD R2, R5, 0x1 ;  /* 0x0000000105027836 */ /* 0x000fc60000000000 */
[----:B------:R-:W-:Y:S02]  /*0970*/  ISETP.GE.U32.AND P2, PT, R12, 0x3, PT ;  /* 0x000000030c00780c */ /* 0x000fe40003f46070 */
[----:B------:R-:W-:-:S11]  /*0980*/  LOP3.LUT P1, R2, R2, 0x3, RZ, 0xc0, !PT ;  /* 0x0000000302027812 */ /* 0x000fd6000782c0ff */
[----:B------:R-:W-:Y:S05]  /*0990*/  @!P2 BRA `(.L_x_6) ;  /* 0x0000000000c4a947 */ /* 0x000fea0003800000 */
[----:B------:R-:W0:Y:S01]  /*09a0*/  LDCU UR6, c[0x0][0x394] ;  /* 0x00007280ff0677ac */ /* 0x000e220008000800 */
[----:B------:R-:W-:Y:S01]  /*09b0*/  IMAD.IADD R12, R3, 0x1, R21 ;  /* 0x00000001030c7824 */ /* 0x000fe200078e0215 */
[----:B------:R-:W1:Y:S03]  /*09c0*/  LDCU.64 UR10, c[0x0][0x380] ;  /* 0x00007000ff0a77ac */ /* 0x000e660008000a00 */
[C---:B------:R-:W-:Y:S02]  /*09d0*/  VIADD R14, R12.reuse, 0x1 ;  /* 0x000000010c0e7836 */ /* 0x040fe40000000000 */
[C---:B------:R-:W-:Y:S02]  /*09e0*/  VIADD R15, R12.reuse, 0x2 ;  /* 0x000000020c0f7836 */ /* 0x040fe40000000000 */
[C---:B------:R-:W-:Y:S01]  /*09f0*/  VIADD R16, R12.reuse, 0x3 ;  /* 0x000000030c107836 */ /* 0x040fe20000000000 */
[----:B0-----:R-:W-:-:S02]  /*0a00*/  ISETP.GE.AND P2, PT, R12, UR6, PT ;  /* 0x000000060c007c0c */ /* 0x001fc4000bf46270 */
[----:B------:R-:W-:Y:S02]  /*0a10*/  ISETP.GE.AND P3, PT, R14, UR6, PT ;  /* 0x000000060e007c0c */ /* 0x000fe4000bf66270 */
[----:B------:R-:W-:Y:S02]  /*0a20*/  SEL R13, R12, UR4, !P2 ;  /* 0x000000040c0d7c07 */ /* 0x000fe4000d000000 */
[----:B------:R-:W-:Y:S02]  /*0a30*/  ISETP.GE.AND P2, PT, R15, UR6, PT ;  /* 0x000000060f007c0c */ /* 0x000fe4000bf46270 */
[----:B------:R-:W-:Y:S02]  /*0a40*/  VIMNMX R12, PT, PT, RZ, R13, !PT ;  /* 0x0000000dff0c7248 */ /* 0x000fe40007fe0100 */
[----:B------:R-:W-:Y:S02]  /*0a50*/  SEL R14, R14, UR4, !P3 ;  /* 0x000000040e0e7c07 */ /* 0x000fe4000d800000 */
[----:B------:R-:W-:Y:S01]  /*0a60*/  ISETP.GE.AND P3, PT, R16, UR6, PT ;  /* 0x0000000610007c0c */ /* 0x000fe2000bf66270 */
[----:B------:R-:W-:Y:S01]  /*0a70*/  IMAD R12, R11, UR6, R12 ;  /* 0x000000060b0c7c24 */ /* 0x000fe2000f8e020c */
[----:B------:R-:W-:-:S02]  /*0a80*/  SEL R15, R15, UR4, !P2 ;  /* 0x000000040f0f7c07 */ /* 0x000fc4000d000000 */
[----:B------:R-:W-:Y:S02]  /*0a90*/  VIMNMX R14, PT, PT, RZ, R14, !PT ;  /* 0x0000000eff0e7248 */ /* 0x000fe40007fe0100 */
[----:B------:R-:W-:Y:S02]  /*0aa0*/  SEL R17, R16, UR4, !P3 ;  /* 0x0000000410117c07 */ /* 0x000fe4000d800000 */
[----:B------:R-:W-:Y:S01]  /*0ab0*/  VIMNMX R18, PT, PT, RZ, R15, !PT ;  /* 0x0000000fff127248 */ /* 0x000fe20007fe0100 */
[C---:B------:R-:W-:Y:S01]  /*0ac0*/  IMAD R13, R11.reuse, UR6, R14 ;  /* 0x000000060b0d7c24 */ /* 0x040fe2000f8e020e */
[C---:B-1----:R-:W-:Y:S02]  /*0ad0*/  IADD3 R16, P2, PT, R12.reuse, UR10, RZ ;  /* 0x0000000a0c107c10 */ /* 0x042fe4000ff5e0ff */
[----:B------:R-:W-:Y:S01]  /*0ae0*/  VIMNMX R20, PT, PT, RZ, R17, !PT ;  /* 0x00000011ff147248 */ /* 0x000fe20007fe0100 */
[----:B------:R-:W-:Y:S01]  /*0af0*/  IMAD R19, R11, UR6, R18 ;  /* 0x000000060b137c24 */ /* 0x000fe2000f8e0212 */
[----:B------:R-:W-:-:S02]  /*0b00*/  LEA.HI.X.SX32 R17, R12, UR11, 0x1, P2 ;  /* 0x0000000b0c117c11 */ /* 0x000fc400090f0eff */
[----:B------:R-:W-:Y:S01]  /*0b10*/  IADD3 R14, P3, PT, R13, UR10, RZ ;  /* 0x0000000a0d0e7c10 */ /* 0x000fe2000ff7e0ff */
[----:B------:R-:W-:Y:S01]  /*0b20*/  IMAD R20, R11, UR6, R20 ;  /* 0x000000060b147c24 */ /* 0x000fe2000f8e0214 */
[----:B------:R-:W-:Y:S01]  /*0b30*/  IADD3 R12, P2, PT, R19, UR10, RZ ;  /* 0x0000000a130c7c10 */ /* 0x000fe2000ff5e0ff */
[----:B------:R0:W2:Y:S01]  /*0b40*/  LDG.E.U8 R16, desc[UR8][R16.64] ;  /* 0x0000000810107981 */ /* 0x0000a2000c1e1100 */
[----:B------:R-:W-:Y:S02]  /*0b50*/  LEA.HI.X.SX32 R15, R13, UR11, 0x1, P3 ;  /* 0x0000000b0d0f7c11 */ /* 0x000fe400098f0eff */
[C---:B------:R-:W-:Y:S02]  /*0b60*/  IADD3 R18, P3, PT, R20.reuse, UR10, RZ ;  /* 0x0000000a14127c10 */ /* 0x040fe4000ff7e0ff */
[----:B------:R-:W-:Y:S01]  /*0b70*/  LEA.HI.X.SX32 R13, R19, UR11, 0x1, P2 ;  /* 0x0000000b130d7c11 */ /* 0x000fe200090f0eff */
[----:B------:R-:W3:Y:S01]  /*0b80*/  LDG.E.U8 R14, desc[UR8][R14.64] ;  /* 0x000000080e0e7981 */ /* 0x000ee2000c1e1100 */
[----:B------:R-:W-:-:S03]  /*0b90*/  LEA.HI.X.SX32 R19, R20, UR11, 0x1, P3 ;  /* 0x0000000b14137c11 */ /* 0x000fc600098f0eff */
[----:B------:R-:W4:Y:S04]  /*0ba0*/  LDG.E.U8 R12, desc[UR8][R12.64] ;  /* 0x000000080c0c7981 */ /* 0x000f28000c1e1100 */
[----:B------:R-:W5:Y:S01]  /*0bb0*/  LDG.E.U8 R18, desc[UR8][R18.64] ;  /* 0x0000000812127981 */ /* 0x000f62000c1e1100 */
[----:B------:R-:W-:-:S04]  /*0bc0*/  IMAD.IADD R20, R10, 0x1, R21 ;  /* 0x000000010a147824 */ /* 0x000fc800078e0215 */
[----:B------:R-:W-:-:S04]  /*0bd0*/  IMAD.SHL.U32 R20, R20, 0x4, RZ ;  /* 0x0000000414147824 */ /* 0x000fc800078e00ff */
[----:B------:R-:W1:Y:S08]  /*0be0*/  LDC R23, c[0x3][R20] ;  /* 0x00c0000014177b82 */ /* 0x000e700000000800 */
[----:B------:R-:W4:Y:S08]  /*0bf0*/  LDC R25, c[0x3][R20+0x4] ;  /* 0x00c0010014197b82 */ /* 0x000f300000000800 */
[----:B0-----:R-:W0:Y:S08]  /*0c00*/  LDC R17, c[0x3][R20+0x8] ;  /* 0x00c0020014117b82 */ /* 0x001e300000000800 */
[----:B------:R-:W0:Y:S01]  /*0c10*/  LDC R27, c[0x3][R20+0xc] ;  /* 0x00c00300141b7b82 */ /* 0x000e220000000800 */
[----:B------:R-:W-:Y:S01]  /*0c20*/  VIADD R21, R21, 0x4 ;  /* 0x0000000415157836 */ /* 0x000fe20000000000 */
[----:B--2---:R-:W-:-:S05]  /*0c30*/  I2FP.F32.U32 R16, R16 ;  /* 0x0000001000107245 */ /* 0x004fca0000201000 */
[----:B-1----:R-:W-:Y:S01]  /*0c40*/  FFMA R16, R23, R16, R22 ;  /* 0x0000001017107223 */ /* 0x002fe20000000016 */
[----:B---3--:R-:W-:Y:S02]  /*0c50*/  I2FP.F32.U32 R14, R14 ;  /* 0x0000000e000e7245 */ /* 0x008fe40000201000 */
[----:B----4-:R-:W-:-:S03]  /*0c60*/  I2FP.F32.U32 R12, R12 ;  /* 0x0000000c000c7245 */ /* 0x010fc60000201000 */
[----:B------:R-:W-:Y:S01]  /*0c70*/  FFMA R14, R25, R14, R16 ;  /* 0x0000000e190e7223 */ /* 0x000fe20000000010 */
[----:B-----5:R-:W-:-:S03]  /*0c80*/  I2FP.F32.U32 R18, R18 ;  /* 0x0000001200127245 */ /* 0x020fc60000201000 */
[----:B0-----:R-:W-:-:S04]  /*0c90*/  FFMA R12, R17, R12, R14 ;  /* 0x0000000c110c7223 */ /* 0x001fc8000000000e */
[----:B------:R-:W-:-:S07]  /*0ca0*/  FFMA R22, R27, R18, R12 ;  /* 0x000000121b167223 */ /* 0x000fce000000000c */
.L_x_6:
[----:B------:R-:W-:Y:S05]  /*0cb0*/  @!P1 BRA `(.L_x_5) ;  /* 0x0000000000bc9947 */ /* 0x000fea0003800000 */
[----:B------:R-:W-:Y:S02]  /*0cc0*/  ISETP.NE.AND P2, PT, R2, 0x1, PT ;  /* 0x000000010200780c */ /* 0x000fe40003f45270 */
[----:B------:R-:W-:-:S04]  /*0cd0*/  LOP3.LUT R12, R5, 0x1, RZ, 0xc0, !PT ;  /* 0x00000001050c7812 */ /* 0x000fc800078ec0ff */
[----:B------:R-:W-:-:S07]  /*0ce0*/  ISETP.NE.U32.AND P1, PT, R12, 0x1, PT ;  /* 0x000000010c00780c */ /* 0x000fce0003f25070 */
[----:B------:R-:W-:Y:S06]  /*0cf0*/  @!P2 BRA `(.L_x_7) ;  /* 0x00000000006ca947 */ /* 0x000fec0003800000 */
[----:B------:R-:W0:Y:S01]  /*0d00*/  LDCU UR6, c[0x0][0x394] ;  /* 0x00007280ff0677ac */ /* 0x000e220008000800 */
[----:B------:R-:W-:Y:S01]  /*0d10*/  IMAD.IADD R2, R3, 0x1, R21 ;  /* 0x0000000103027824 */ /* 0x000fe200078e0215 */
[----:B------:R-:W1:Y:S03]  /*0d20*/  LDCU.64 UR10, c[0x0][0x380] ;  /* 0x00007000ff0a77ac */ /* 0x000e660008000a00 */
[C---:B------:R-:W-:Y:S01]  /*0d30*/  VIADD R12, R2.reuse, 0x1 ;  /* 0x00000001020c7836 */ /* 0x040fe20000000000 */
[----:B0-----:R-:W-:-:S04]  /*0d40*/  ISETP.GE.AND P2, PT, R2, UR6, PT ;  /* 0x0000000602007c0c */ /* 0x001fc8000bf46270 */
[----:B------:R-:W-:Y:S02]  /*0d50*/  SEL R2, R2, UR4, !P2 ;  /* 0x0000000402027c07 */ /* 0x000fe4000d000000 */
[C---:B------:R-:W-:Y:S02]  /*0d60*/  ISETP.GE.AND P2, PT, R12.reuse, UR6, PT ;  /* 0x000000060c007c0c */ /* 0x040fe4000bf46270 */
[----:B------:R-:W-:Y:S02]  /*0d70*/  VIMNMX R2, PT, PT, RZ, R2, !PT ;  /* 0x00000002ff027248 */ /* 0x000fe40007fe0100 */
[----:B------:R-:W-:-:S03]  /*0d80*/  SEL R12, R12, UR4, !P2 ;  /* 0x000000040c0c7c07 */ /* 0x000fc6000d000000 */
[----:B------:R-:W-:Y:S01]  /*0d90*/  IMAD R2, R11, UR6, R2 ;  /* 0x000000060b027c24 */ /* 0x000fe2000f8e0202 */
[----:B------:R-:W-:-:S05]  /*0da0*/  VIMNMX R12, PT, PT, RZ, R12, !PT ;  /* 0x0000000cff0c7248 */ /* 0x000fca0007fe0100 */
[----:B------:R-:W-:Y:S01]  /*0db0*/  IMAD R15, R11, UR6, R12 ;  /* 0x000000060b0f7c24 */ /* 0x000fe2000f8e020c */
[----:B-1----:R-:W-:-:S04]  /*0dc0*/  IADD3 R12, P2, PT, R2, UR10, RZ ;  /* 0x0000000a020c7c10 */ /* 0x002fc8000ff5e0ff */
[----:B------:R-:W-:Y:S02]  /*0dd0*/  LEA.HI.X.SX32 R13, R2, UR11, 0x1, P2 ;  /* 0x0000000b020d7c11 */ /* 0x000fe400090f0eff */
[----:B------:R-:W-:-:S03]  /*0de0*/  IADD3 R14, P2, PT, R15, UR10, RZ ;  /* 0x0000000a0f0e7c10 */ /* 0x000fc6000ff5e0ff */
[----:B------:R-:W2:Y:S01]  /*0df0*/  LDG.E.U8 R12, desc[UR8][R12.64] ;  /* 0x000000080c0c7981 */ /* 0x000ea2000c1e1100 */
[----:B------:R-:W-:-:S05]  /*0e00*/  LEA.HI.X.SX32 R15, R15, UR11, 0x1, P2 ;  /* 0x0000000b0f0f7c11 */ /* 0x000fca00090f0eff */
[----:B------:R-:W3:Y:S01]  /*0e10*/  LDG.E.U8 R14, desc[UR8][R14.64] ;  /* 0x000000080e0e7981 */ /* 0x000ee2000c1e1100 */
[----:B------:R-:W-:-:S04]  /*0e20*/  IMAD.IADD R2, R10, 0x1, R21 ;  /* 0x000000010a027824 */ /* 0x000fc800078e0215 */
[----:B------:R-:W-:-:S04]  /*0e30*/  IMAD.SHL.U32 R2, R2, 0x4, RZ ;  /* 0x0000000402027824 */ /* 0x000fc800078e00ff */
[----:B------:R-:W0:Y:S08]  /*0e40*/  LDC R17, c[0x3][R2] ;  /* 0x00c0000002117b82 */ /* 0x000e300000000800 */
[----:B------:R-:W1:Y:S01]  /*0e50*/  LDC R19, c[0x3][R2+0x4] ;  /* 0x00c0010002137b82 */ /* 0x000e620000000800 */
[----:B------:R-:W-:Y:S01]  /*0e60*/  VIADD R21, R21, 0x2 ;  /* 0x0000000215157836 */ /* 0x000fe20000000000 */
[----:B--2---:R-:W-:-:S05]  /*0e70*/  I2FP.F32.U32 R16, R12 ;  /* 0x0000000c00107245 */ /* 0x004fca0000201000 */
[----:B0-----:R-:W-:Y:S01]  /*0e80*/  FFMA R16, R17, R16, R22 ;  /* 0x0000001011107223 */ /* 0x001fe20000000016 */
[----:B---3--:R-:W-:-:S05]  /*0e90*/  I2FP.F32.U32 R18, R14 ;  /* 0x0000000e00127245 */ /* 0x008fca0000201000 */
[----:B-1----:R-:W-:-:S07]  /*0ea0*/  FFMA R22, R19, R18, R16 ;  /* 0x0000001213167223 */ /* 0x002fce0000000010 */
.L_x_7:
[----:B------:R-:W-:Y:S05]  /*0eb0*/  @!P1 BRA `(.L_x_5) ;  /* 0x00000000003c9947 */ /* 0x000fea0003800000 */
[----:B------:R-:W0:Y:S01]  /*0ec0*/  LDCU UR6, c[0x0][0x394] ;  /* 0x00007280ff0677ac */ /* 0x000e220008000800 */
[----:B------:R-:W-:Y:S01]  /*0ed0*/  IMAD.IADD R2, R3, 0x1, R21 ;  /* 0x0000000103027824 */ /* 0x000fe200078e0215 */
[----:B------:R-:W1:Y:S04]  /*0ee0*/  LDCU.64 UR10, c[0x0][0x380] ;  /* 0x00007000ff0a77ac */ /* 0x000e680008000a00 */
[----:B0-----:R-:W-:-:S04]  /*0ef0*/  ISETP.GE.AND P1, PT, R2, UR6, PT ;  /* 0x0000000602007c0c */ /* 0x001fc8000bf26270 */
[----:B------:R-:W-:-:S04]  /*0f00*/  SEL R2, R2, UR4, !P1 ;  /* 0x0000000402027c07 */ /* 0x000fc8000c800000 */
[----:B------:R-:W-:-:S05]  /*0f10*/  VIMNMX R2, PT, PT, RZ, R2, !PT ;  /* 0x00000002ff027248 */ /* 0x000fca0007fe0100 */
[----:B------:R-:W-:-:S05]  /*0f20*/  IMAD R2, R11, UR6, R2 ;  /* 0x000000060b027c24 */ /* 0x000fca000f8e0202 */
[----:B-1----:R-:W-:-:S04]  /*0f30*/  IADD3 R12, P1, PT, R2, UR10, RZ ;  /* 0x0000000a020c7c10 */ /* 0x002fc8000ff3e0ff */
[----:B------:R-:W-:-:S05]  /*0f40*/  LEA.HI.X.SX32 R13, R2, UR11, 0x1, P1 ;  /* 0x0000000b020d7c11 */ /* 0x000fca00088f0eff */
[----:B------:R-:W2:Y:S01]  /*0f50*/  LDG.E.U8 R12, desc[UR8][R12.64] ;  /* 0x000000080c0c7981 */ /* 0x000ea2000c1e1100 */
[----:B------:R-:W-:-:S04]  /*0f60*/  IMAD.IADD R10, R10, 0x1, R21 ;  /* 0x000000010a0a7824 */ /* 0x000fc800078e0215 */
[----:B------:R-:W-:-:S04]  /*0f70*/  IMAD.SHL.U32 R10, R10, 0x4, RZ ;  /* 0x000000040a0a7824 */ /* 0x000fc800078e00ff */
[----:B------:R-:W0:Y:S01]  /*0f80*/  LDC R11, c[0x3][R10] ;  /* 0x00c000000a0b7b82 */ /* 0x000e220000000800 */
[----:B--2---:R-:W-:-:S05]  /*0f90*/  I2FP.F32.U32 R2, R12 ;  /* 0x0000000c00027245 */ /* 0x004fca0000201000 */
[----:B0-----:R-:W-:-:S07]  /*0fa0*/  FFMA R22, R11, R2, R22 ;  /* 0x000000020b167223 */ /* 0x001fce0000000016 */
.L_x_5:
[----:B------:R-:W-:Y:S05]  /*0fb0*/  @P0 BRA `(.L_x_8) ;  /* 0xfffffff0008c0947 */ /* 0x000fea000383ffff */
.L_x_2:
[----:B------:R-:W-:Y:S01]  /*0fc0*/  FSETP.GT.AND P0, PT, R22, 255, PT ;  /* 0x437f00001600780b */ /* 0x000fe20003f04000 */
[----:B------:R-:W-:Y:S01]  /*0fd0*/  BSSY.RECONVERGENT B0, `(.L_x_9) ;  /* 0x0000007000007945 */ /* 0x000fe20003800200 */
[----:B------:R-:W-:-:S11]  /*0fe0*/  IMAD.MOV.U32 R4, RZ, RZ, 0xff ;  /* 0x000000ffff047424 */ /* 0x000fd600078e00ff */
[----:B------:R-:W-:Y:S05]  /*0ff0*/  @P0 BRA `(.L_x_10) ;  /* 0x0000000000100947 */ /* 0x000fea0003800000 */
[----:B------:R-:W-:Y:S02]  /*1000*/  FSETP.GEU.AND P0, PT, R22, RZ, PT ;  /* 0x000000ff1600720b */ /* 0x000fe40003f0e000 */
[----:B------:R-:W-:-:S11]  /*1010*/  PRMT R4, RZ, 0x7610, R4 ;  /* 0x00007610ff047816 */ /* 0x000fd60000000004 */
[----:B------:R-:W0:Y:S02]  /*1020*/  @P0 F2I.TRUNC.NTZ R22, R22 ;  /* 0x0000001600160305 */ /* 0x000e24000020f100 */
[----:B0-----:R-:W-:-:S07]  /*1030*/  @P0 PRMT R4, R22, 0x7610, R4 ;  /* 0x0000761016040816 */ /* 0x001fce0000000004 */
.L_x_10:
[----:B------:R-:W-:Y:S05]  /*1040*/  BSYNC.RECONVERGENT B0 ;  /* 0x0000000000007941 */ /* 0x000fea0003800200 */
.L_x_9:
[----:B------:R-:W0:Y:S01]  /*1050*/  LDCU UR6, c[0x0][0x394] ;  /* 0x00007280ff0677ac */ /* 0x000e220008000800 */
[----:B------:R-:W1:Y:S01]  /*1060*/  LDCU.64 UR4, c[0x0][0x388] ;  /* 0x00007100ff0477ac */ /* 0x000e620008000a00 */
[----:B0-----:R-:W-:-:S05]  /*1070*/  IMAD R0, R0, UR6, R3 ;  /* 0x0000000600007c24 */ /* 0x001fca000f8e0203 */
[----:B-1----:R-:W-:-:S04]  /*1080*/  IADD3 R2, P0, PT, R0, UR4, RZ ;  /* 0x0000000400027c10 */ /* 0x002fc8000ff1e0ff */
[----:B------:R-:W-:-:S05]  /*1090*/  LEA.HI.X.SX32 R3, R0, UR5, 0x1, P0 ;  /* 0x0000000500037c11 */ /* 0x000fca00080f0eff */
[----:B------:R-:W-:Y:S01]  /*10a0*/  STG.E.U8 desc[UR8][R2.64], R4 ;  /* 0x0000000402007986 */ /* 0x000fe2000c101108 */
[----:B------:R-:W-:Y:S05]  /*10b0*/  EXIT ;  /* 0x000000000000794d */ /* 0x000fea0003800000 */
.L_x_11:
        /* <DEDUP_REMOVED lines=12> */
.L_x_17:


//--------------------- .text._Z17box_filter_sharedPKhPhiiPKfi --------------------------
	.section	.text._Z17box_filter_sharedPKhPhiiPKfi,"ax",@progbits
	.align	128
        .global         _Z17box_filter_sharedPKhPhiiPKfi
        .type           _Z17box_filter_sharedPKhPhiiPKfi,@function
        .size           _Z17box_filter_sharedPKhPhiiPKfi,(.L_x_18 - _Z17box_filter_sharedPKhPhiiPKfi)
        .other          _Z17box_filter_sharedPKhPhiiPKfi,@"STO_CUDA_ENTRY STV_DEFAULT"
_Z17box_filter_sharedPKhPhiiPKfi:
.text._Z17box_filter_sharedPKhPhiiPKfi:
[----:B------:R-:W-:Y:S01]  /*0000*/  LDC R1, c[0x0][0x37c] ;  /* 0x0000df00ff017b82 */ /* 0x000fe20000000800 */
[----:B------:R-:W0:Y:S01]  /*0010*/  LDCU UR8, c[0x0][0x360] ;  /* 0x00006c00ff0877ac */ /* 0x000e220008000800 */
[----:B------:R-:W1:Y:S06]  /*0020*/  S2R R0, SR_TID.X ;  /* 0x0000000000007919 */ /* 0x000e6c0000002100 */
[----:B------:R-:W2:Y:S01]  /*0030*/  S2UR UR5, SR_CTAID.X ;  /* 0x00000000000579c3 */ /* 0x000ea20000002500 */
[----:B------:R-:W-:Y:S01]  /*0040*/  BSSY.RECONVERGENT B0, `(.L_x_12) ;  /* 0x0000060000007945 */ /* 0x000fe20003800200 */
[----:B------:R-:W0:Y:S01]  /*0050*/  LDCU UR7, c[0x0][0x3a0] ;  /* 0x00007400ff0777ac */ /* 0x000e220008000800 */
[----:B------:R-:W1:Y:S01]  /*0060*/  S2R R3, SR_TID.Y ;  /* 0x0000000000037919 */ /* 0x000e620000002200 */
[----:B------:R-:W3:Y:S04]  /*0070*/  LDCU UR10, c[0x0][0x364] ;  /* 0x00006c80ff0a77ac */ /* 0x000ee80008000800 */
[----:B------:R-:W4:Y:S01]  /*0080*/  S2UR UR9, SR_CTAID.Y ;  /* 0x00000000000979c3 */ /* 0x000f220000002600 */
[----:B------:R-:W1:Y:S01]  /*0090*/  LDCU.64 UR12, c[0x0][0x358] ;  /* 0x00006b00ff0c77ac */ /* 0x000e620008000a00 */
[----:B0-----:R-:W-:-:S02]  /*00a0*/  UIADD3 UR11, UPT, UPT, UR8, -0x1, UR7 ;  /* 0xffffffff080b7890 */ /* 0x001fc4000fffe007 */
[----:B---3--:R-:W-:Y:S02]  /*00b0*/  UIADD3 UR4, UPT, UPT, UR10, -0x1, UR7 ;  /* 0xffffffff0a047890 */ /* 0x008fe4000fffe007 */
[----:B------:R-:W-:Y:S02]  /*00c0*/  ULEA.HI UR7, UR7, UR7, URZ, 0x1 ;  /* 0x0000000707077291 */ /* 0x000fe4000f8f08ff */
[----:B------:R-:W-:Y:S02]  /*00d0*/  UIMAD UR4, UR11, UR4, URZ ;  /* 0x000000040b0472a4 */ /* 0x000fe4000f8e02ff */
[----:B------:R-:W-:Y:S02]  /*00e0*/  USHF.R.S32.HI UR7, URZ, 0x1, UR7 ;  /* 0x00000001ff077899 */ /* 0x000fe40008011407 */
[----:B------:R-:W-:Y:S01]  /*00f0*/  ULEA.HI UR4, UR4, UR4, URZ, 0x1 ;  /* 0x0000000404047291 */ /* 0x000fe2000f8f08ff */
[----:B-1----:R-:W-:-:S03]  /*0100*/  IMAD R2, R3, UR8, R0 ;  /* 0x0000000803027c24 */ /* 0x002fc6000f8e0200 */
[----:B------:R-:W-:Y:S02]  /*0110*/  USHF.R.S32.HI UR6, URZ, 0x1, UR4 ;  /* 0x00000001ff067899 */ /* 0x000fe40008011404 */
[----:B--2---:R-:W-:Y:S02]  /*0120*/  UIMAD UR4, UR5, UR8, URZ ;  /* 0x00000008050472a4 */ /* 0x004fe4000f8e02ff */
[----:B----4-:R-:W-:Y:S02]  /*0130*/  UIMAD UR5, UR9, UR10, URZ ;  /* 0x0000000a090572a4 */ /* 0x010fe4000f8e02ff */
[----:B------:R-:W-:-:S13]  /*0140*/  ISETP.GE.AND P0, PT, R2, UR6, PT ;  /* 0x0000000602007c0c */ /* 0x000fda000bf06270 */
[----:B------:R-:W-:Y:S05]  /*0150*/  @P0 BRA `(.L_x_13) ;  /* 0x0000000400380947 */ /* 0x000fea0003800000 */
[----:B------:R-:W-:Y:S01]  /*0160*/  IMAD.U32 R8, RZ, RZ, UR11 ;  /* 0x0000000bff087e24 */ /* 0x000fe2000f8e00ff */
[----:B------:R-:W-:Y:S01]  /*0170*/  UIADD3 UR9, UPT, UPT, UR5, -UR7, URZ ;  /* 0x8000000705097290 */ /* 0x000fe2000fffe0ff */
[----:B------:R-:W-:Y:S01]  /*0180*/  VIADD R6, R2, UR6 ;  /* 0x0000000602067c36 */ /* 0x000fe20008000000 */
[----:B------:R-:W-:Y:S02]  /*0190*/  UIADD3 UR8, UPT, UPT, UR4, -UR7, URZ ;  /* 0x8000000704087290 */ /* 0x000fe4000fffe0ff */
[-C--:B------:R-:W-:Y:S02]  /*01a0*/  IABS R9, R8.reuse ;  /* 0x0000000800097213 */ /* 0x080fe40000000000 */
[----:B------:R-:W-:Y:S02]  /*01b0*/  IABS R8, R8 ;  /* 0x0000000800087213 */ /* 0x000fe40000000000 */
[----:B------:R-:W0:Y:S08]  /*01c0*/  I2F.RP R7, R9 ;  /* 0x0000000900077306 */ /* 0x000e300000209400 */
[----:B0-----:R-:W0:Y:S02]  /*01d0*/  MUFU.RCP R7, R7 ;  /* 0x0000000700077308 */ /* 0x001e240000001000 */
[----:B0-----:R-:W-:-:S06]  /*01e0*/  VIADD R4, R7, 0xffffffe ;  /* 0x0ffffffe07047836 */ /* 0x001fcc0000000000 */
[----:B------:R0:W1:Y:S02]  /*01f0*/  F2I.FTZ.U32.TRUNC.NTZ R5, R4 ;  /* 0x0000000400057305 */ /* 0x000064000021f000 */
[----:B0-----:R-:W-:Y:S02]  /*0200*/  IMAD.MOV.U32 R4, RZ, RZ, RZ ;  /* 0x000000ffff047224 */ /* 0x001fe400078e00ff */
[----:B-1----:R-:W-:-:S04]  /*0210*/  IMAD.MOV R10, RZ, RZ, -R5 ;  /* 0x000000ffff0a7224 */ /* 0x002fc800078e0a05 */
[----:B------:R-:W-:Y:S01]  /*0220*/  IMAD R11, R10, R9, RZ ;  /* 0x000000090a0b7224 */ /* 0x000fe200078e02ff */
[----:B------:R-:W-:-:S03]  /*0230*/  IABS R10, R6 ;  /* 0x00000006000a7213 */ /* 0x000fc60000000000 */
[----:B------:R-:W-:Y:S01]  /*0240*/  IMAD.HI.U32 R5, R5, R11, R4 ;  /* 0x0000000b05057227 */ /* 0x000fe200078e0004 */
[----:B------:R-:W-:-:S03]  /*0250*/  IABS R4, R2 ;  /* 0x0000000200047213 */ /* 0x000fc60000000000 */
[----:B------:R-:W-:Y:S02]  /*0260*/  IMAD.MOV R11, RZ, RZ, -R8 ;  /* 0x000000ffff0b7224 */ /* 0x000fe400078e0a08 */
[----:B------:R-:W-:-:S04]  /*0270*/  IMAD.HI.U32 R8, R5, R10, RZ ;  /* 0x0000000a05087227 */ /* 0x000fc800078e00ff */
[----:B------:R-:W-:-:S04]  /*0280*/  IMAD.HI.U32 R7, R5, R4, RZ ;  /* 0x0000000405077227 */ /* 0x000fc800078e00ff */
[-C--:B------:R-:W-:Y:S02]  /*0290*/  IMAD R5, R8, R11.reuse, R10 ;  /* 0x0000000b08057224 */ /* 0x080fe400078e020a */
[----:B------:R-:W-:-:S03]  /*02a0*/  IMAD R4, R7, R11, R4 ;  /* 0x0000000b07047224 */ /* 0x000fc600078e0204 */
[C---:B------:R-:W-:Y:S02]  /*02b0*/  ISETP.GT.U32.AND P0, PT, R9.reuse, R5, PT ;  /* 0x000000050900720c */ /* 0x040fe40003f04070 */
[----:B------:R-:W-:-:S11]  /*02c0*/  ISETP.GT.U32.AND P2, PT, R9, R4, PT ;  /* 0x000000040900720c */ /* 0x000fd60003f44070 */
[----:B------:R-:W-:Y:S02]  /*02d0*/  @!P0 IMAD.IADD R5, R5, 0x1, -R9 ;  /* 0x0000000105058824 */ /* 0x000fe400078e0a09 */
[-C--:B------:R-:W-:Y:S01]  /*02e0*/  @!P2 IADD3 R4, PT, PT, R4, -R9.reuse, RZ ;  /* 0x800000090404a210 */ /* 0x080fe20007ffe0ff */
[----:B------:R-:W-:Y:S02]  /*02f0*/  @!P0 VIADD R8, R8, 0x1 ;  /* 0x0000000108088836 */ /* 0x000fe40000000000 */
[-C--:B------:R-:W-:Y:S01]  /*0300*/  ISETP.GE.U32.AND P3, PT, R5, R9.reuse, PT ;  /* 0x000000090500720c */ /* 0x080fe20003f66070 */
[----:B------:R-:W-:Y:S01]  /*0310*/  @!P2 VIADD R7, R7, 0x1 ;  /* 0x000000010707a836 */ /* 0x000fe20000000000 */
[----:B------:R-:W-:Y:S02]  /*0320*/  LOP3.LUT R5, R6, UR11, RZ, 0x3c, !PT ;  /* 0x0000000b06057c12 */ /* 0x000fe4000f8e3cff */
[----:B------:R-:W-:Y:S02]  /*0330*/  ISETP.GE.U32.AND P4, PT, R4, R9, PT ;  /* 0x000000090400720c */ /* 0x000fe40003f86070 */
[----:B------:R-:W-:-:S02]  /*0340*/  ISETP.GE.AND P1, PT, R5, RZ, PT ;  /* 0x000000ff0500720c */ /* 0x000fc40003f26270 */
[----:B------:R-:W-:Y:S02]  /*0350*/  LOP3.LUT R4, R2, UR11, RZ, 0x3c, !PT ;  /* 0x0000000b02047c12 */ /* 0x000fe4000f8e3cff */
[----:B------:R-:W-:Y:S02]  /*0360*/  ISETP.NE.AND P2, PT, RZ, UR11, PT ;  /* 0x0000000bff007c0c */ /* 0x000fe4000bf45270 */
[----:B------:R-:W-:Y:S01]  /*0370*/  ISETP.GE.AND P0, PT, R4, RZ, PT ;  /* 0x000000ff0400720c */ /* 0x000fe20003f06270 */
[----:B------:R-:W-:Y:S01]  /*0380*/  @P3 VIADD R8, R8, 0x1 ;  /* 0x0000000108083836 */ /* 0x000fe20000000000 */
[----:B------:R-:W0:Y:S03]  /*0390*/  LDC.64 R4, c[0x0][0x390] ;  /* 0x0000e400ff047b82 */ /* 0x000e260000000a00 */
[----:B------:R-:W-:Y:S01]  /*03a0*/  IMAD.MOV.U32 R9, RZ, RZ, R8 ;  /* 0x000000ffff097224 */ /* 0x000fe200078e0008 */
[----:B------:R-:W-:Y:S01]  /*03b0*/  LOP3.LUT R8, RZ, UR11, RZ, 0x33, !PT ;  /* 0x0000000bff087c12 */ /* 0x000fe2000f8e33ff */
[----:B------:R-:W-:-:S03]  /*03c0*/  @P4 VIADD R7, R7, 0x1 ;  /* 0x0000000107074836 */ /* 0x000fc60000000000 */
[----:B------:R-:W-:-:S03]  /*03d0*/  @!P1 IADD3 R9, PT, PT, -R9, RZ, RZ ;  /* 0x000000ff09099210 */ /* 0x000fc60007ffe1ff */
[----:B------:R-:W-:Y:S01]  /*03e0*/  @!P0 IMAD.MOV R7, RZ, RZ, -R7 ;  /* 0x000000ffff078224 */ /* 0x000fe200078e0a07 */
[----:B------:R-:W-:-:S04]  /*03f0*/  SEL R9, R8, R9, !P2 ;  /* 0x0000000908097207 */ /* 0x000fc80005000000 */
[----:B------:R-:W-:Y:S01]  /*0400*/  SEL R7, R8, R7, !P2 ;  /* 0x0000000708077207 */ /* 0x000fe20005000000 */
[----:B------:R-:W-:Y:S02]  /*0410*/  IMAD.MOV R13, RZ, RZ, -R9 ;  /* 0x000000ffff0d7224 */ /* 0x000fe400078e0a09 */
[----:B------:R-:W-:Y:S02]  /*0420*/  VIADD R9, R9, UR9 ;  /* 0x0000000909097c36 */ /* 0x000fe40008000000 */
[----:B------:R-:W-:Y:S02]  /*0430*/  IMAD R8, R13, UR11, R6 ;  /* 0x0000000b0d087c24 */ /* 0x000fe4000f8e0206 */
[----:B------:R-:W-:Y:S01]  /*0440*/  IMAD.MOV R11, RZ, RZ, -R7 ;  /* 0x000000ffff0b7224 */ /* 0x000fe200078e0a07 */
[----:B0-----:R-:W-:Y:S01]  /*0450*/  ISETP.GE.AND P2, PT, R9, R4, PT ;  /* 0x000000040900720c */ /* 0x001fe20003f46270 */
[----:B------:R-:W-:Y:S01]  /*0460*/  VIADD R8, R8, UR8 ;  /* 0x0000000808087c36 */ /* 0x000fe20008000000 */
[----:B------:R-:W-:Y:S01]  /*0470*/  IADD3 R7, PT, PT, R7, UR9, RZ ;  /* 0x0000000907077c10 */ /* 0x000fe2000fffe0ff */
[----:B------:R-:W-:-:S03]  /*0480*/  IMAD R6, R11, UR11, R2 ;  /* 0x0000000b0b067c24 */ /* 0x000fc6000f8e0202 */
[----:B------:R-:W-:Y:S01]  /*0490*/  ISETP.GE.AND P3, PT, R8, R5, PT ;  /* 0x000000050800720c */ /* 0x000fe20003f66270 */
[----:B------:R-:W-:Y:S01]  /*04a0*/  VIADD R6, R6, UR8 ;  /* 0x0000000806067c36 */ /* 0x000fe20008000000 */
[----:B------:R-:W0:Y:S01]  /*04b0*/  LDCU.64 UR8, c[0x0][0x380] ;  /* 0x00007000ff0877ac */ /* 0x000e220008000a00 */
[----:B------:R-:W-:Y:S01]  /*04c0*/  ISETP.GE.AND P0, PT, R7, R4, PT ;  /* 0x000000040700720c */ /* 0x000fe20003f06270 */
[----:B------:R-:W-:Y:S01]  /*04d0*/  VIADD R4, R4, 0xffffffff ;  /* 0xffffffff04047836 */ /* 0x000fe20000000000 */
[----:B------:R-:W-:Y:S02]  /*04e0*/  VIMNMX R7, PT, PT, RZ, R7, !PT ;  /* 0x00000007ff077248 */ /* 0x000fe40007fe0100 */
[----:B------:R-:W-:Y:S01]  /*04f0*/  ISETP.GE.AND P1, PT, R6, R5, PT ;  /* 0x000000050600720c */ /* 0x000fe20003f26270 */
[----:B------:R-:W-:Y:S01]  /*0500*/  VIADD R5, R5, 0xffffffff ;  /* 0xffffffff05057836 */ /* 0x000fe20000000000 */
[----:B------:R-:W-:Y:S02]  /*0510*/  VIMNMX R6, PT, PT, RZ, R6, !PT ;  /* 0x00000006ff067248 */ /* 0x000fe40007fe0100 */
[----:B------:R-:W-:-:S02]  /*0520*/  SEL R7, R7, R4, !P0 ;  /* 0x0000000407077207 */ /* 0x000fc40004000000 */
[----:B------:R-:W-:Y:S02]  /*0530*/  SEL R6, R6, R5, !P1 ;  /* 0x0000000506067207 */ /* 0x000fe40004800000 */
[----:B------:R-:W-:Y:S02]  /*0540*/  @!P2 VIMNMX R4, PT, PT, RZ, R9, !PT ;  /* 0x00000009ff04a248 */ /* 0x000fe40007fe0100 */
[----:B------:R-:W-:Y:S01]  /*0550*/  @!P3 VIMNMX R5, PT, PT, RZ, R8, !PT ;  /* 0x00000008ff05b248 */ /* 0x000fe20007fe0100 */
[----:B------:R-:W-:-:S04]  /*0560*/  IMAD R7, R7, UR11, R6 ;  /* 0x0000000b07077c24 */ /* 0x000fc8000f8e0206 */
[----:B------:R-:W-:Y:S01]  /*0570*/  IMAD R8, R4, UR11, R5 ;  /* 0x0000000b04087c24 */ /* 0x000fe2000f8e0205 */
[----:B0-----:R-:W-:-:S04]  /*0580*/  IADD3 R4, P0, PT, R7, UR8, RZ ;  /* 0x0000000807047c10 */ /* 0x001fc8000ff1e0ff */
[C---:B------:R-:W-:Y:S02]  /*0590*/  IADD3 R6, P1, PT, R8.reuse, UR8, RZ ;  /* 0x0000000808067c10 */ /* 0x040fe4000ff3e0ff */
[----:B------:R-:W-:Y:S02]  /*05a0*/  LEA.HI.X.SX32 R5, R7, UR9, 0x1, P0 ;  /* 0x0000000907057c11 */ /* 0x000fe400080f0eff */
[----:B------:R-:W-:-:S04]  /*05b0*/  LEA.HI.X.SX32 R7, R8, UR9, 0x1, P1 ;  /* 0x0000000908077c11 */ /* 0x000fc800088f0eff */
[----:B------:R-:W2:Y:S04]  /*05c0*/  LDG.E.U8 R5, desc[UR12][R4.64] ;  /* 0x0000000c04057981 */ /* 0x000ea8000c1e1100 */
[----:B------:R-:W3:Y:S01]  /*05d0*/  LDG.E.U8 R7, desc[UR12][R6.64] ;  /* 0x0000000c06077981 */ /* 0x000ee2000c1e1100 */
[----:B------:R-:W0:Y:S01]  /*05e0*/  S2UR UR9, SR_CgaCtaId ;  /* 0x00000000000979c3 */ /* 0x000e220000008800 */
[----:B------:R-:W-:Y:S02]  /*05f0*/  UMOV UR8, 0x400 ;  /* 0x0000040000087882 */ /* 0x000fe40000000000 */
[----:B0-----:R-:W-:-:S06]  /*0600*/  ULEA UR8, UR9, UR8, 0x18 ;  /* 0x0000000809087291 */ /* 0x001fcc000f8ec0ff */
[----:B------:R-:W-:-:S03]  /*0610*/  VIADD R8, R2, UR8 ;  /* 0x0000000802087c36 */ /* 0x000fc60008000000 */
[----:B--2---:R0:W-:Y:S04]  /*0620*/  STS.U8 [R2+UR8], R5 ;  /* 0x0000000502007988 */ /* 0x0041e80008000008 */
[----:B---3--:R0:W-:Y:S02]  /*0630*/  STS.U8 [R8+UR6], R7 ;  /* 0x0000000708007988 */ /* 0x0081e40008000006 */
.L_x_13:
[----:B------:R-:W-:Y:S05]  /*0640*/  BSYNC.RECONVERGENT B0 ;  /* 0x0000000000007941 */ /* 0x000fea0003800200 */
.L_x_12:
[----:B------:R-:W1:Y:S01]  /*0650*/  LDCU.64 UR8, c[0x0][0x390] ;  /* 0x00007200ff0877ac */ /* 0x000e620008000a00 */
[----:B0-----:R-:W-:Y:S01]  /*0660*/  IADD3 R5, PT, PT, R3, UR5, RZ ;  /* 0x0000000503057c10 */ /* 0x001fe2000fffe0ff */
[----:B------:R-:W-:Y:S01]  /*0670*/  VIADD R2, R0, UR4 ;  /* 0x0000000400027c36 */ /* 0x000fe20008000000 */
[----:B------:R-:W-:Y:S02]  /*0680*/  BAR.SYNC.DEFER_BLOCKING 0x0 ;  /* 0x0000000000007b1d */ /* 0x000fe40000010000 */
[----:B-1----:R-:W-:-:S04]  /*0690*/  ISETP.GE.AND P0, PT, R5, UR8, PT ;  /* 0x0000000805007c0c */ /* 0x002fc8000bf06270 */
[----:B------:R-:W-:-:S13]  /*06a0*/  ISETP.GE.OR P0, PT, R2, UR9, P0 ;  /* 0x0000000902007c0c */ /* 0x000fda0008706670 */
[----:B------:R-:W-:Y:S05]  /*06b0*/  @P0 EXIT ;  /* 0x000000000000094d */ /* 0x000fea0003800000 */
[----:B------:R-:W0:Y:S01]  /*06c0*/  S2UR UR5, SR_CgaCtaId ;  /* 0x00000000000579c3 */ /* 0x000e220000008800 */
[----:B------:R-:W-:Y:S01]  /*06d0*/  UMOV UR4, 0x400 ;  /* 0x0000040000047882 */ /* 0x000fe20000000000 */
[----:B------:R-:W-:Y:S02]  /*06e0*/  VIADD R3, R3, UR7 ;  /* 0x0000000703037c36 */ /* 0x000fe40008000000 */
[----:B------:R-:W-:Y:S02]  /*06f0*/  VIADD R0, R0, UR7 ;  /* 0x0000000700007c36 */ /* 0x000fe40008000000 */
[----:B------:R-:W-:Y:S02]  /*0700*/  IMAD R5, R5, UR9, R2 ;  /* 0x0000000905057c24 */ /* 0x000fe4000f8e0202 */
[----:B------:R-:W-:Y:S01]  /*0710*/  IMAD R0, R3, UR11, R0 ;  /* 0x0000000b03007c24 */ /* 0x000fe2000f8e0200 */
[----:B0-----:R-:W-:-:S09]  /*0720*/  ULEA UR4, UR5, UR4, 0x18 ;  /* 0x0000000405047291 */ /* 0x001fd2000f8ec0ff */
[----:B------:R-:W0:Y:S02]  /*0730*/  LDS.U8 R7, [R0+UR4] ;  /* 0x0000000400077984 */ /* 0x000e240008000000 */
[----:B------:R-:W1:Y:S02]  /*0740*/  LDCU.64 UR4, c[0x0][0x388] ;  /* 0x00007100ff0477ac */ /* 0x000e640008000a00 */
[----:B-1----:R-:W-:-:S04]  /*0750*/  IADD3 R2, P0, PT, R5, UR4, RZ ;  /* 0x0000000405027c10 */ /* 0x002fc8000ff1e0ff */
[----:B------:R-:W-:-:S05]  /*0760*/  LEA.HI.X.SX32 R3, R5, UR5, 0x1, P0 ;  /* 0x0000000505037c11 */ /* 0x000fca00080f0eff */
[----:B0-----:R-:W-:Y:S01]  /*0770*/  STG.E.U8 desc[UR12][R2.64], R7 ;  /* 0x0000000702007986 */ /* 0x001fe2000c10110c */
[----:B------:R-:W-:Y:S05]  /*0780*/  EXIT ;  /* 0x000000000000794d */ /* 0x000fea0003800000 */
.L_x_14:
        /* <DEDUP_REMOVED lines=15> */
.L_x_18:


//--------------------- .nv.shared._Z17recombineChannelsPKhS0_S0_P6uchar4ii --------------------------
	.section	.nv.shared._Z17recombineChannelsPKhS0_S0_P6uchar4ii,"aw",@nobits
	.sectionflags	@""
	.align	16
	.zero		1024


//--------------------- .nv.shared.reserved.0     --------------------------
	.section	.nv.shared.reserved.0,"aw",@nobits
	.weak		__nv_reservedSMEM_offset_0_alias
	.size		__nv_reservedSMEM_offset_0_alias, 0, 64
	.other		__nv_reservedSMEM_offset_0_alias,@"STO_CUDA_RESERVED_SHARED STV_DEFAULT"
__nv_reservedSMEM_offset_0_alias:
	.zero		0
	.zero		64


//--------------------- .nv.shared._Z16separateChannelsPK6uchar4iiPhS2_S2_ --------------------------
	.section	.nv.shared._Z16separateChannelsPK6uchar4iiPhS2_S2_,"aw",@nobits
	.sectionflags	@""
	.align	16
	.zero		1024


//--------------------- .nv.shared._Z10box_filterPKhPhiiPKfi --------------------------
	.section	.nv.shared._Z10box_filterPKhPhiiPKfi,"aw",@nobits
	.sectionflags	@""
	.align	16
	.zero		1024


//--------------------- .nv.shared._Z17box_filter_sharedPKhPhiiPKfi --------------------------
	.section	.nv.shared._Z17box_filter_sharedPKhPhiiPKfi,"aw",@nobits
	.sectionflags	@""
	.align	16
	.zero		1024


//--------------------- .nv.constant0._Z17recombineChannelsPKhS0_S0_P6uchar4ii --------------------------
	.section	.nv.constant0._Z17recombineChannelsPKhS0_S0_P6uchar4ii,"a",@progbits
	.sectionflags	@""
	.align	4
.nv.constant0._Z17recombineChannelsPKhS0_S0_P6uchar4ii:
	.zero		936


//--------------------- .nv.constant0._Z16separateChannelsPK6uchar4iiPhS2_S2_ --------------------------
	.section	.nv.constant0._Z16separateChannelsPK6uchar4iiPhS2_S2_,"a",@progbits
	.sectionflags	@""
	.align	4
.nv.constant0._Z16separateChannelsPK6uchar4iiPhS2_S2_:
	.zero		936


//--------------------- .nv.constant0._Z10box_filterPKhPhiiPKfi --------------------------
	.section	.nv.constant0._Z10box_filterPKhPhiiPKfi,"a",@progbits
	.sectionflags	@""
	.align	4
.nv.constant0._Z10box_filterPKhPhiiPKfi:
	.zero		932


//--------------------- .nv.constant0._Z17box_filter_sharedPKhPhiiPKfi --------------------------
	.section	.nv.constant0._Z17box_filter_sharedPKhPhiiPKfi,"a",@progbits
	.sectionflags	@""
	.align	4
.nv.constant0._Z17box_filter_sharedPKhPhiiPKfi:
	.zero		932


//--------------------- SYMBOLS --------------------------

	.type		.nv.reservedSmem.offset0,@object
	.size		.nv.reservedSmem.offset0,0x4
	.type		.nv.reservedSmem.cap,@object
	.size		.nv.reservedSmem.cap,0x4
